def matmul_kernel(
    a_ptr,
    b_ptr,
    c_ptr,
    M,
    N,
    K,
    stride_am,
    stride_ak,
    stride_bk,
    stride_bn,
    stride_cm,
    stride_cn,
    BLOCK_M: tl.constexpr,
    BLOCK_N: tl.constexpr,
    BLOCK_K: tl.constexpr,
    GROUP_M: tl.constexpr,
):
    pid = tl.program_id(axis=0)
    num_pid_m = tl.cdiv(M, BLOCK_M)
    num_pid_n = tl.cdiv(N, BLOCK_N)
    num_pid_in_group = GROUP_M * num_pid_n
    group_id = pid // num_pid_in_group
    first_pid_m = group_id * GROUP_M
    group_size_m = min(num_pid_m - first_pid_m, GROUP_M)
    pid_m = first_pid_m + ((pid % num_pid_in_group) % group_size_m)
    pid_n = (pid % num_pid_in_group) // group_size_m

    offs_am = (pid_m * BLOCK_M + tl.arange(0, BLOCK_M)) % M
    offs_bn = (pid_n * BLOCK_N + tl.arange(0, BLOCK_N)) % N
    offs_k = tl.arange(0, BLOCK_K)
    a_ptrs = a_ptr + offs_am[:, None] * stride_am + offs_k[None, :] * stride_ak
    b_ptrs = b_ptr + offs_k[:, None] * stride_bk + offs_bn[None, :] * stride_bn

    acc = tl.zeros((BLOCK_M, BLOCK_N), dtype=tl.float32)
    for kk in range(0, tl.cdiv(K, BLOCK_K)):
        a = tl.load(a_ptrs, mask=offs_k[None, :] < K - kk * BLOCK_K, other=0.0)
        b = tl.load(b_ptrs, mask=offs_k[:, None] < K - kk * BLOCK_K, other=0.0)
        acc = tl.dot(a, b, acc)
        a_ptrs += BLOCK_K * stride_ak
        b_ptrs += BLOCK_K * stride_bk

    c = acc.to(c_ptr.dtype.element_ty)
    offs_cm = pid_m * BLOCK_M + tl.arange(0, BLOCK_M)
    offs_cn = pid_n * BLOCK_N + tl.arange(0, BLOCK_N)
    c_ptrs = c_ptr + offs_cm[:, None] * stride_cm + offs_cn[None, :] * stride_cn
    mask = (offs_cm[:, None] < M) & (offs_cn[None, :] < N)
    tl.store(c_ptrs, c, mask=mask)

# config = {"BLOCK_K": 32, "BLOCK_M": 256, "BLOCK_N": 256, "GROUP_M": 8, "arch": "sm_90", "dtype": "fp8e5m2", "num_ctas": 2, "num_stages": 3, "num_warps": 4}
# arch = sm_90


// ===== COMPILED SASS (sm_90a) =====

	.target	sm_90a

	.elftype	@"ET_EXEC"


//--------------------- .note.nv.tkinfo           --------------------------
	.section	.note.nv.tkinfo,"",@"SHT_NOTE"
	.sectionflags	@"SHF_NOTE_NV_TKINFO"
	.tkinfo
        /*0018*/ 	.word	0x00000002
        /*0030*/ 	.string	""
        /*0030*/ 	.string	"ptxas"
        /*0030*/ 	.string	"Cuda compilation tools, release 13.0, V13.0.88"
        /*0030*/ 	.string	"Build cuda_13.0.r13.0/compiler.36424714_0"
        /*0030*/ 	.string	"-v  -suppress-debug-info  -lineinfo  -arch sm_90a "



//--------------------- .note.nv.cuinfo           --------------------------
	.section	.note.nv.cuinfo,"",@"SHT_NOTE"
	.sectionflags	@"SHF_NOTE_NV_CUINFO"
        /*0018*/ 	.short	0x0002
        /*001a*/ 	.short	0x005a
        /*001c*/ 	.short	0x0082
	.zero		2


//--------------------- .nv.info                  --------------------------
	.section	.nv.info,"",@"SHT_CUDA_INFO"
	.align	4


	//----- nvinfo : EIATTR_REGCOUNT
	.align		4
        /*0000*/ 	.byte	0x04, 0x2f
        /*0002*/ 	.short	(.L_1 - .L_0)
	.align		4
.L_0:
        /*0004*/ 	.word	index@(matmul_kernel)
        /*0008*/ 	.word	0x000000ff


	//----- nvinfo : EIATTR_FRAME_SIZE
	.align		4
.L_1:
        /*000c*/ 	.byte	0x04, 0x11
        /*000e*/ 	.short	(.L_3 - .L_2)
	.align		4
.L_2:
        /*0010*/ 	.word	index@(matmul_kernel)
        /*0014*/ 	.word	0x00000568


	//----- nvinfo : EIATTR_MIN_STACK_SIZE
	.align		4
.L_3:
        /*0018*/ 	.byte	0x04, 0x12
        /*001a*/ 	.short	(.L_5 - .L_4)
	.align		4
.L_4:
        /*001c*/ 	.word	index@(matmul_kernel)
        /*0020*/ 	.word	0x00000568
.L_5:


//--------------------- .nv.compat                --------------------------
	.section	.nv.compat,"",@"SHT_CUDA_COMPAT_INFO"
	.align	4
        /*0000*/ 	.byte	0x02, 0x09, 0x01, 0x00, 0x02, 0x02, 0x04, 0x00, 0x02, 0x05, 0x05, 0x00, 0x03, 0x07, 0x01, 0x01
        /*0010*/ 	.byte	0x02, 0x03, 0x00, 0x00, 0x02, 0x06, 0x01, 0x00, 0x04, 0x0b, 0x08, 0x00, 0x00, 0x00, 0x00, 0x00
        /*0020*/ 	.byte	0x00, 0x00, 0x00, 0x00


//--------------------- .nv.info.matmul_kernel    --------------------------
	.section	.nv.info.matmul_kernel,"",@"SHT_CUDA_INFO"
	.sectionflags	@""
	.align	4


	//----- nvinfo : EIATTR_CUDA_API_VERSION
	.align		4
        /*0000*/ 	.byte	0x04, 0x37
        /*0002*/ 	.short	(.L_7 - .L_6)
.L_6:
        /*0004*/ 	.word	0x00000082


	//----- nvinfo : EIATTR_KPARAM_INFO
	.align		4
.L_7:
        /*0008*/ 	.byte	0x04, 0x17
        /*000a*/ 	.short	(.L_9 - .L_8)
.L_8:
        /*000c*/ 	.word	0x00000000
        /*0010*/ 	.short	0x000d
        /*0012*/ 	.short	0x0048
        /*0014*/ 	.byte	0x00, 0xf4, 0x21, 0x00


	//----- nvinfo : EIATTR_KPARAM_INFO
	.align		4
.L_9:
        /*0018*/ 	.byte	0x04, 0x17
        /*001a*/ 	.short	(.L_11 - .L_10)
.L_10:
        /*001c*/ 	.word	0x00000000
        /*0020*/ 	.short	0x000c
        /*0022*/ 	.short	0x0040
        /*0024*/ 	.byte	0x00, 0xf4, 0x21, 0x00


	//----- nvinfo : EIATTR_KPARAM_INFO
	.align		4
.L_11:
        /*0028*/ 	.byte	0x04, 0x17
        /*002a*/ 	.short	(.L_13 - .L_12)
.L_12:
        /*002c*/ 	.word	0x00000000
        /*0030*/ 	.short	0x000b
        /*0032*/ 	.short	0x0038
        /*0034*/ 	.byte	0x00, 0xf0, 0x11, 0x00


	//----- nvinfo : EIATTR_KPARAM_INFO
	.align		4
.L_13:
        /*0038*/ 	.byte	0x04, 0x17
        /*003a*/ 	.short	(.L_15 - .L_14)
.L_14:
        /*003c*/ 	.word	0x00000000
        /*0040*/ 	.short	0x000a
        /*0042*/ 	.short	0x0034
        /*0044*/ 	.byte	0x00, 0xf0, 0x11, 0x00


	//----- nvinfo : EIATTR_KPARAM_INFO
	.align		4
.L_15:
        /*0048*/ 	.byte	0x04, 0x17
        /*004a*/ 	.short	(.L_17 - .L_16)
.L_16:
        /*004c*/ 	.word	0x00000000
        /*0050*/ 	.short	0x0009
        /*0052*/ 	.short	0x0030
        /*0054*/ 	.byte	0x00, 0xf0, 0x11, 0x00


	//----- nvinfo : EIATTR_KPARAM_INFO
	.align		4
.L_17:
        /*0058*/ 	.byte	0x04, 0x17
        /*005a*/ 	.short	(.L_19 - .L_18)
.L_18:
        /*005c*/ 	.word	0x00000000
        /*0060*/ 	.short	0x0008
        /*0062*/ 	.short	0x002c
        /*0064*/ 	.byte	0x00, 0xf0, 0x11, 0x00


	//----- nvinfo : EIATTR_KPARAM_INFO
	.align		4
.L_19:
        /*0068*/ 	.byte	0x04, 0x17
        /*006a*/ 	.short	(.L_21 - .L_20)
.L_20:
        /*006c*/ 	.word	0x00000000
        /*0070*/ 	.short	0x0007
        /*0072*/ 	.short	0x0028
        /*0074*/ 	.byte	0x00, 0xf0, 0x11, 0x00


	//----- nvinfo : EIATTR_KPARAM_INFO
	.align		4
.L_21:
        /*0078*/ 	.byte	0x04, 0x17
        /*007a*/ 	.short	(.L_23 - .L_22)
.L_22:
        /*007c*/ 	.word	0x00000000
        /*0080*/ 	.short	0x0006
        /*0082*/ 	.short	0x0024
        /*0084*/ 	.byte	0x00, 0xf0, 0x11, 0x00


	//----- nvinfo : EIATTR_KPARAM_INFO
	.align		4
.L_23:
        /*0088*/ 	.byte	0x04, 0x17
        /*008a*/ 	.short	(.L_25 - .L_24)
.L_24:
        /*008c*/ 	.word	0x00000000
        /*0090*/ 	.short	0x0005
        /*0092*/ 	.short	0x0020
        /*0094*/ 	.byte	0x00, 0xf0, 0x11, 0x00


	//----- nvinfo : EIATTR_KPARAM_INFO
	.align		4
.L_25:
        /*0098*/ 	.byte	0x04, 0x17
        /*009a*/ 	.short	(.L_27 - .L_26)
.L_26:
        /*009c*/ 	.word	0x00000000
        /*00a0*/ 	.short	0x0004
        /*00a2*/ 	.short	0x001c
        /*00a4*/ 	.byte	0x00, 0xf0, 0x11, 0x00


	//----- nvinfo : EIATTR_KPARAM_INFO
	.align		4
.L_27:
        /*00a8*/ 	.byte	0x04, 0x17
        /*00aa*/ 	.short	(.L_29 - .L_28)
.L_28:
        /*00ac*/ 	.word	0x00000000
        /*00b0*/ 	.short	0x0003
        /*00b2*/ 	.short	0x0018
        /*00b4*/ 	.byte	0x00, 0xf0, 0x11, 0x00


	//----- nvinfo : EIATTR_KPARAM_INFO
	.align		4
.L_29:
        /*00b8*/ 	.byte	0x04, 0x17
        /*00ba*/ 	.short	(.L_31 - .L_30)
.L_30:
        /*00bc*/ 	.word	0x00000000
        /*00c0*/ 	.short	0x0002
        /*00c2*/ 	.short	0x0010
        /*00c4*/ 	.byte	0x00, 0xf4, 0x21, 0x00


	//----- nvinfo : EIATTR_KPARAM_INFO
	.align		4
.L_31:
        /*00c8*/ 	.byte	0x04, 0x17
        /*00ca*/ 	.short	(.L_33 - .L_32)
.L_32:
        /*00cc*/ 	.word	0x00000000
        /*00d0*/ 	.short	0x0001
        /*00d2*/ 	.short	0x0008
        /*00d4*/ 	.byte	0x00, 0xf4, 0x21, 0x00


	//----- nvinfo : EIATTR_KPARAM_INFO
	.align		4
.L_33:
        /*00d8*/ 	.byte	0x04, 0x17
        /*00da*/ 	.short	(.L_35 - .L_34)
.L_34:
        /*00dc*/ 	.word	0x00000000
        /*00e0*/ 	.short	0x0000
        /*00e2*/ 	.short	0x0000
        /*00e4*/ 	.byte	0x00, 0xf4, 0x21, 0x00


	//----- nvinfo : EIATTR_EXPLICIT_CLUSTER
	.align		4
.L_35:
        /*00e8*/ 	.byte	0x01, 0x3e
	.zero		2


	//----- nvinfo : EIATTR_CTA_PER_CLUSTER
	.align		4
        /*00ec*/ 	.byte	0x04, 0x3d
        /*00ee*/ 	.short	(.L_37 - .L_36)
.L_36:
        /*00f0*/ 	.word	0x00000002
        /*00f4*/ 	.word	0x00000001
        /*00f8*/ 	.word	0x00000001


	//----- nvinfo : EIATTR_SPARSE_MMA_MASK
	.align		4
.L_37:
        /*00fc*/ 	.byte	0x03, 0x50
        /*00fe*/ 	.short	0x0000


	//----- nvinfo : EIATTR_MAXREG_COUNT
	.align		4
        /*0100*/ 	.byte	0x03, 0x1b
        /*0102*/ 	.short	0x00ff


	//----- nvinfo : EIATTR_NUM_BARRIERS
	.align		4
        /*0104*/ 	.byte	0x02, 0x4c
        /*0106*/ 	.byte	0x01
	.zero		1


	//----- nvinfo : EIATTR_ANNOTATIONS
	.align		4
        /*0108*/ 	.byte	0x04, 0x55
        /*010a*/ 	.short	(.L_39 - .L_38)


	//   ....[0]....
.L_38:
        /*010c*/ 	.word	0x00000001
        /*0110*/ 	.byte	0x70, 0x00, 0x00, 0x00, 0x01, 0x00, 0x00, 0x00, 0xb0, 0x00, 0x00, 0x00, 0x01, 0x00, 0x00, 0x00
        /* <DEDUP_REMOVED lines=466> */
        /*1e40*/ 	.byte	0xf0, 0xbe, 0x00, 0x00, 0x01, 0x00, 0x00, 0x00, 0x20, 0xbf, 0x00, 0x00


	//----- nvinfo : EIATTR_MERCURY_ISA_VERSION
	.align		4
.L_39:
        /*1e4c*/ 	.byte	0x03, 0x5f
        /*1e4e*/ 	.short	0x0101


	//----- nvinfo : EIATTR_EXIT_INSTR_OFFSETS
	.align		4
        /*1e50*/ 	.byte	0x04, 0x1c
        /*1e52*/ 	.short	(.L_41 - .L_40)


	//   ....[0]....
.L_40:
        /*1e54*/ 	.word	0x00015f30


	//   ....[1]....
        /*1e58*/ 	.word	0x00015f50


	//----- nvinfo : EIATTR_REQNTID
	.align		4
.L_41:
        /*1e5c*/ 	.byte	0x04, 0x10
        /*1e5e*/ 	.short	(.L_43 - .L_42)
.L_42:
        /*1e60*/ 	.word	0x00000080
        /*1e64*/ 	.word	0x00000001
        /*1e68*/ 	.word	0x00000001


	//----- nvinfo : EIATTR_CBANK_PARAM_SIZE
	.align		4
.L_43:
        /*1e6c*/ 	.byte	0x03, 0x19
        /*1e6e*/ 	.short	0x0050


	//----- nvinfo : EIATTR_PARAM_CBANK
	.align		4
        /*1e70*/ 	.byte	0x04, 0x0a
        /*1e72*/ 	.short	(.L_45 - .L_44)
	.align		4
.L_44:
        /*1e74*/ 	.word	index@(.nv.constant0.matmul_kernel)
        /*1e78*/ 	.short	0x0210
        /*1e7a*/ 	.short	0x0050


	//----- nvinfo : EIATTR_SW_WAR
	.align		4
.L_45:
        /*1e7c*/ 	.byte	0x04, 0x36
        /*1e7e*/ 	.short	(.L_47 - .L_46)
.L_46:
        /*1e80*/ 	.word	0x00000008
.L_47:


//--------------------- .nv.callgraph             --------------------------
	.section	.nv.callgraph,"",@"SHT_CUDA_CALLGRAPH"
	.align	4
	.sectionentsize	8
	.align		4
        /*0000*/ 	.word	0x00000000
	.align		4
        /*0004*/ 	.word	0xffffffff
	.align		4
        /*0008*/ 	.word	0x00000000
	.align		4
        /*000c*/ 	.word	0xfffffffe
	.align		4
        /*0010*/ 	.word	0x00000000
	.align		4
        /*0014*/ 	.word	0xfffffffd
	.align		4
        /*0018*/ 	.word	0x00000000
	.align		4
        /*001c*/ 	.word	0xfffffffc


//--------------------- .text.matmul_kernel       --------------------------
	.section	.text.matmul_kernel,"ax",@progbits
	.align	128
        .global         matmul_kernel
        .type           matmul_kernel,@function
        .size           matmul_kernel,(.L_x_3 - matmul_kernel)
        .other          matmul_kernel,@"STO_CUDA_ENTRY STV_DEFAULT"
matmul_kernel:
.text.matmul_kernel:
[----:B------:R-:W0:Y:S08]  /*0000*/  LDC R1, c[0x0][0x28] ;  /* 0x00000a00ff017b82 */ /* 0x000e300000000800 */
[----:B------:R-:W1:Y:S01]  /*0010*/  LDC.64 R2, c[0x0][0x228] ;  /* 0x00008a00ff027b82 */ /* 0x000e620000000a00 */
[----:B0-----:R-:W-:Y:S01]  /*0020*/  VIADD R1, R1, 0xfffffa98 ;  /* 0xfffffa9801017836 */ /* 0x001fe20000000000 */
[----:B------:R-:W0:Y:S01]  /*0030*/  S2R R154, SR_TID.X ;  /* 0x00000000009a7919 */ /* 0x000e220000002100 */
[----:B------:R-:W-:Y:S01]  /*0040*/  UMOV UR6, 0x400 ;  /* 0x0000040000067882 */ /* 0x000fe20000000000 */
[----:B------:R-:W-:Y:S01]  /*0050*/  ULDC.64 UR12, c[0x0][0x208] ;  /* 0x00008200000c7ab9 */ /* 0x000fe20000000a00 */
[----:B------:R-:W-:Y:S01]  /*0060*/  CS2R R24, SRZ ;  /* 0x0000000000187805 */ /* 0x000fe2000001ff00 */
[----:B------:R2:W-:Y:S01]  /*0070*/  STL [R1], RZ ;  /* 0x000000ff01007387 */ /* 0x0005e20000100800 */
[----:B------:R-:W-:Y:S01]  /*0080*/  CS2R R26, SRZ ;  /* 0x00000000001a7805 */ /* 0x000fe2000001ff00 */
[----:B------:R-:W3:Y:S01]  /*0090*/  S2UR UR4, SR_CTAID.X ;  /* 0x00000000000479c3 */ /* 0x000ee20000002500 */
[----:B------:R-:W-:Y:S01]  /*00a0*/  CS2R R28, SRZ ;  /* 0x00000000001c7805 */ /* 0x000fe2000001ff00 */
[----:B------:R2:W-:Y:S01]  /*00b0*/  STL [R1+0x4], RZ ;  /* 0x000004ff01007387 */ /* 0x0005e20000100800 */
[----:B------:R-:W-:-:S02]  /*00c0*/  CS2R R30, SRZ ;  /* 0x00000000001e7805 */ /* 0x000fc4000001ff00 */
[----:B------:R-:W-:Y:S02]  /*00d0*/  CS2R R32, SRZ ;  /* 0x0000000000207805 */ /* 0x000fe4000001ff00 */
[----:B------:R-:W-:Y:S01]  /*00e0*/  CS2R R34, SRZ ;  /* 0x0000000000227805 */ /* 0x000fe2000001ff00 */
[----:B------:R2:W-:Y:S01]  /*00f0*/  STL [R1+0x8], RZ ;  /* 0x000008ff01007387 */ /* 0x0005e20000100800 */
[----:B------:R-:W-:Y:S01]  /*0100*/  CS2R R36, SRZ ;  /* 0x0000000000247805 */ /* 0x000fe2000001ff00 */
[----:B------:R-:W4:Y:S01]  /*0110*/  S2UR UR7, SR_CgaCtaId ;  /* 0x00000000000779c3 */ /* 0x000f220000008800 */
[----:B------:R-:W-:Y:S01]  /*0120*/  CS2R R38, SRZ ;  /* 0x0000000000267805 */ /* 0x000fe2000001ff00 */
[----:B------:R2:W-:Y:S01]  /*0130*/  STL [R1+0xc], RZ ;  /* 0x00000cff01007387 */ /* 0x0005e20000100800 */
[----:B------:R-:W-:Y:S02]  /*0140*/  CS2R R40, SRZ ;  /* 0x0000000000287805 */ /* 0x000fe4000001ff00 */
[----:B------:R-:W-:-:S02]  /*0150*/  CS2R R42, SRZ ;  /* 0x00000000002a7805 */ /* 0x000fc4000001ff00 */
[----:B------:R-:W-:Y:S01]  /*0160*/  CS2R R44, SRZ ;  /* 0x00000000002c7805 */ /* 0x000fe2000001ff00 */
[----:B------:R2:W-:Y:S01]  /*0170*/  STL [R1+0x10], RZ ;  /* 0x000010ff01007387 */ /* 0x0005e20000100800 */
[----:B------:R-:W-:Y:S01]  /*0180*/  CS2R R46, SRZ ;  /* 0x00000000002e7805 */ /* 0x000fe2000001ff00 */
[----:B-1----:R-:W-:Y:S01]  /*0190*/  VIADD R0, R3, 0xff ;  /* 0x000000ff03007836 */ /* 0x002fe20000000000 */
[----:B------:R-:W1:Y:S01]  /*01a0*/  LDC R190, c[0x0][0x230] ;  /* 0x00008c00ffbe7b82 */ /* 0x000e620000000800 */
[----:B------:R2:W-:Y:S01]  /*01b0*/  STL [R1+0x14], RZ ;  /* 0x000014ff01007387 */ /* 0x0005e20000100800 */
[----:B------:R-:W-:Y:S02]  /*01c0*/  CS2R R48, SRZ ;  /* 0x0000000000307805 */ /* 0x000fe4000001ff00 */
[----:B------:R-:W-:Y:S02]  /*01d0*/  CS2R R50, SRZ ;  /* 0x0000000000327805 */ /* 0x000fe4000001ff00 */
[----:B------:R-:W-:Y:S01]  /*01e0*/  SHF.R.S32.HI R5, RZ, 0x1f, R0 ;  /* 0x0000001fff057819 */ /* 0x000fe20000011400 */
[----:B------:R2:W-:Y:S01]  /*01f0*/  STL [R1+0x18], RZ ;  /* 0x000018ff01007387 */ /* 0x0005e20000100800 */
[----:B------:R-:W-:-:S02]  /*0200*/  CS2R R52, SRZ ;  /* 0x0000000000347805 */ /* 0x000fc4000001ff00 */
[----:B---3--:R-:W-:Y:S01]  /*0210*/  I2FP.F32.U32 R7, UR4 ;  /* 0x0000000400077c45 */ /* 0x008fe20008201000 */
[----:B------:R-:W-:Y:S01]  /*0220*/  ULDC UR4, c[0x0][0x150] ;  /* 0x0000540000047ab9 */ /* 0x000fe20000000800 */
[----:B------:R-:W-:Y:S01]  /*0230*/  LEA.HI R5, R5, R0, RZ, 0x8 ;  /* 0x0000000005057211 */ /* 0x000fe200078f40ff */
[----:B------:R2:W-:Y:S01]  /*0240*/  STL [R1+0x1c], RZ ;  /* 0x00001cff01007387 */ /* 0x0005e20000100800 */
[----:B0-----:R-:W-:Y:S01]  /*0250*/  LOP3.LUT R153, R154, 0x7f, RZ, 0xc0, !PT ;  /* 0x0000007f9a997812 */ /* 0x001fe200078ec0ff */
[----:B------:R-:W-:Y:S01]  /*0260*/  FMUL R7, R7, UR4 ;  /* 0x0000000407077c20 */ /* 0x000fe20008400000 */
[----:B------:R-:W-:Y:S01]  /*0270*/  SHF.R.S32.HI R5, RZ, 0x8, R5 ;  /* 0x00000008ff057819 */ /* 0x000fe20000011405 */
[----:B------:R2:W-:Y:S01]  /*0280*/  STL [R1+0x20], RZ ;  /* 0x000020ff01007387 */ /* 0x0005e20000100800 */
[----:B----4-:R-:W-:Y:S01]  /*0290*/  USHF.L.U32 UR5, UR7, 0x7, URZ ;  /* 0x0000000707057899 */ /* 0x010fe2000800063f */
[----:B------:R-:W-:Y:S01]  /*02a0*/  CS2R R54, SRZ ;  /* 0x0000000000367805 */ /* 0x000fe2000001ff00 */
[----:B------:R-:W-:Y:S01]  /*02b0*/  ULEA UR6, UR7, UR6, 0x18 ;  /* 0x0000000607067291 */ /* 0x000fe2000f8ec03f */
[----:B------:R-:W-:Y:S01]  /*02c0*/  IMAD.SHL.U32 R6, R5, 0x8, RZ ;  /* 0x0000000805067824 */ /* 0x000fe200078e00ff */
[----:B------:R-:W0:Y:S01]  /*02d0*/  F2I.U32.TRUNC.NTZ R7, R7 ;  /* 0x0000000700077305 */ /* 0x000e22000020f000 */
[----:B------:R2:W-:Y:S01]  /*02e0*/  STL [R1+0x24], RZ ;  /* 0x000024ff01007387 */ /* 0x0005e20000100800 */
[----:B------:R-:W-:Y:S01]  /*02f0*/  ULOP3.LUT UR5, UR5, 0x80, URZ, 0xc0, !UPT ;  /* 0x0000008005057892 */ /* 0x000fe2000f8ec03f */
[----:B------:R-:W-:-:S02]  /*0300*/  CS2R R56, SRZ ;  /* 0x0000000000387805 */ /* 0x000fc4000001ff00 */
[----:B------:R-:W-:Y:S01]  /*0310*/  IABS R9, R6 ;  /* 0x0000000600097213 */ /* 0x000fe20000000000 */
[----:B------:R2:W-:Y:S01]  /*0320*/  STL [R1+0x28], RZ ;  /* 0x000028ff01007387 */ /* 0x0005e20000100800 */
[----:B-1----:R-:W-:Y:S01]  /*0330*/  VIADD R190, R190, 0x1f ;  /* 0x0000001fbebe7836 */ /* 0x002fe20000000000 */
[----:B------:R-:W-:Y:S01]  /*0340*/  CS2R R58, SRZ ;  /* 0x00000000003a7805 */ /* 0x000fe2000001ff00 */
[----:B------:R-:W1:Y:S01]  /*0350*/  I2F.RP R0, R9 ;  /* 0x0000000900007306 */ /* 0x000e620000209400 */
[----:B------:R2:W-:Y:S01]  /*0360*/  STL [R1+0x2c], RZ ;  /* 0x00002cff01007387 */ /* 0x0005e20000100800 */
[----:B------:R-:W-:Y:S02]  /*0370*/  CS2R R60, SRZ ;  /* 0x00000000003c7805 */ /* 0x000fe4000001ff00 */
[----:B------:R-:W-:Y:S02]  /*0380*/  CS2R R62, SRZ ;  /* 0x00000000003e7805 */ /* 0x000fe4000001ff00 */
[----:B------:R-:W-:Y:S01]  /*0390*/  CS2R R64, SRZ ;  /* 0x0000000000407805 */ /* 0x000fe2000001ff00 */
[----:B------:R2:W-:Y:S01]  /*03a0*/  STL [R1+0x30], RZ ;  /* 0x000030ff01007387 */ /* 0x0005e20000100800 */
[----:B------:R-:W-:-:S02]  /*03b0*/  CS2R R66, SRZ ;  /* 0x0000000000427805 */ /* 0x000fc4000001ff00 */
[----:B0-----:R-:W-:Y:S02]  /*03c0*/  IABS R13, R7 ;  /* 0x00000007000d7213 */ /* 0x001fe40000000000 */
[----:B------:R-:W-:Y:S01]  /*03d0*/  CS2R R68, SRZ ;  /* 0x0000000000447805 */ /* 0x000fe2000001ff00 */
[----:B------:R2:W-:Y:S01]  /*03e0*/  STL [R1+0x34], RZ ;  /* 0x000034ff01007387 */ /* 0x0005e20000100800 */
[----:B------:R-:W-:Y:S02]  /*03f0*/  CS2R R70, SRZ ;  /* 0x0000000000467805 */ /* 0x000fe4000001ff00 */
[----:B------:R-:W-:Y:S02]  /*0400*/  CS2R R72, SRZ ;  /* 0x0000000000487805 */ /* 0x000fe4000001ff00 */
[----:B------:R-:W-:Y:S01]  /*0410*/  CS2R R74, SRZ ;  /* 0x00000000004a7805 */ /* 0x000fe2000001ff00 */
[----:B------:R2:W-:Y:S01]  /*0420*/  STL [R1+0x38], RZ ;  /* 0x000038ff01007387 */ /* 0x0005e20000100800 */
[----:B------:R-:W-:Y:S01]  /*0430*/  CS2R R76, SRZ ;  /* 0x00000000004c7805 */ /* 0x000fe2000001ff00 */
[----:B-1----:R-:W0:Y:S01]  /*0440*/  MUFU.RCP R0, R0 ;  /* 0x0000000000007308 */ /* 0x002e220000001000 */
[----:B------:R-:W-:Y:S01]  /*0450*/  CS2R R78, SRZ ;  /* 0x00000000004e7805 */ /* 0x000fe2000001ff00 */
[----:B------:R2:W-:Y:S01]  /*0460*/  STL [R1+0x3c], RZ ;  /* 0x00003cff01007387 */ /* 0x0005e20000100800 */
[----:B------:R-:W-:-:S02]  /*0470*/  CS2R R80, SRZ ;  /* 0x0000000000507805 */ /* 0x000fc4000001ff00 */
[----:B------:R-:W-:Y:S02]  /*0480*/  CS2R R82, SRZ ;  /* 0x0000000000527805 */ /* 0x000fe4000001ff00 */
[----:B------:R-:W-:Y:S01]  /*0490*/  CS2R R84, SRZ ;  /* 0x0000000000547805 */ /* 0x000fe2000001ff00 */
[----:B------:R2:W-:Y:S01]  /*04a0*/  STL [R1+0x40], RZ ;  /* 0x000040ff01007387 */ /* 0x0005e20000100800 */
[----:B------:R-:W-:Y:S02]  /*04b0*/  CS2R R86, SRZ ;  /* 0x0000000000567805 */ /* 0x000fe4000001ff00 */
[----:B------:R-:W-:Y:S02]  /*04c0*/  CS2R R88, SRZ ;  /* 0x0000000000587805 */ /* 0x000fe4000001ff00 */
[----:B------:R-:W-:Y:S01]  /*04d0*/  CS2R R90, SRZ ;  /* 0x00000000005a7805 */ /* 0x000fe2000001ff00 */
[----:B------:R2:W-:Y:S01]  /*04e0*/  STL [R1+0x44], RZ ;  /* 0x000044ff01007387 */ /* 0x0005e20000100800 */
[----:B------:R-:W-:-:S02]  /*04f0*/  CS2R R92, SRZ ;  /* 0x00000000005c7805 */ /* 0x000fc4000001ff00 */
[----:B------:R-:W-:Y:S02]  /*0500*/  CS2R R94, SRZ ;  /* 0x00000000005e7805 */ /* 0x000fe4000001ff00 */
[----:B------:R-:W-:Y:S01]  /*0510*/  CS2R R96, SRZ ;  /* 0x0000000000607805 */ /* 0x000fe2000001ff00 */
[----:B------:R2:W-:Y:S01]  /*0520*/  STL [R1+0x48], RZ ;  /* 0x000048ff01007387 */ /* 0x0005e20000100800 */
[----:B------:R-:W-:Y:S02]  /*0530*/  CS2R R98, SRZ ;  /* 0x0000000000627805 */ /* 0x000fe4000001ff00 */
[----:B------:R-:W-:Y:S01]  /*0540*/  CS2R R100, SRZ ;  /* 0x0000000000647805 */ /* 0x000fe2000001ff00 */
[----:B0-----:R-:W-:Y:S01]  /*0550*/  VIADD R4, R0, 0xffffffe ;  /* 0x0ffffffe00047836 */ /* 0x001fe20000000000 */
[----:B------:R-:W-:Y:S01]  /*0560*/  IABS R0, R6 ;  /* 0x0000000600007213 */ /* 0x000fe20000000000 */
[----:B------:R2:W-:Y:S01]  /*0570*/  STL [R1+0x4c], RZ ;  /* 0x00004cff01007387 */ /* 0x0005e20000100800 */
[----:B------:R-:W-:Y:S01]  /*0580*/  CS2R R102, SRZ ;  /* 0x0000000000667805 */ /* 0x000fe2000001ff00 */
[----:B------:R0:W1:Y:S01]  /*0590*/  F2I.FTZ.U32.TRUNC.NTZ R5, R4 ;  /* 0x0000000400057305 */ /* 0x000062000021f000 */
[----:B------:R-:W-:Y:S01]  /*05a0*/  CS2R R104, SRZ ;  /* 0x0000000000687805 */ /* 0x000fe2000001ff00 */
[----:B------:R-:W-:Y:S01]  /*05b0*/  IMAD.MOV R0, RZ, RZ, -R0 ;  /* 0x000000ffff007224 */ /* 0x000fe200078e0a00 */
[----:B------:R2:W-:Y:S01]  /*05c0*/  STL [R1+0x50], RZ ;  /* 0x000050ff01007387 */ /* 0x0005e20000100800 */
[----:B------:R-:W-:-:S02]  /*05d0*/  CS2R R106, SRZ ;  /* 0x00000000006a7805 */ /* 0x000fc4000001ff00 */
[----:B------:R-:W-:Y:S02]  /*05e0*/  CS2R R108, SRZ ;  /* 0x00000000006c7805 */ /* 0x000fe4000001ff00 */
[----:B------:R-:W-:Y:S01]  /*05f0*/  CS2R R110, SRZ ;  /* 0x00000000006e7805 */ /* 0x000fe2000001ff00 */
[----:B------:R2:W-:Y:S01]  /*0600*/  STL [R1+0x54], RZ ;  /* 0x000054ff01007387 */ /* 0x0005e20000100800 */
[----:B------:R-:W-:Y:S01]  /*0610*/  CS2R R112, SRZ ;  /* 0x0000000000707805 */ /* 0x000fe2000001ff00 */
[----:B0-----:R-:W-:Y:S01]  /*0620*/  IMAD.MOV.U32 R4, RZ, RZ, RZ ;  /* 0x000000ffff047224 */ /* 0x001fe200078e00ff */
[----:B------:R-:W-:Y:S01]  /*0630*/  CS2R R114, SRZ ;  /* 0x0000000000727805 */ /* 0x000fe2000001ff00 */
[----:B------:R2:W-:Y:S01]  /*0640*/  STL [R1+0x58], RZ ;  /* 0x000058ff01007387 */ /* 0x0005e20000100800 */
[----:B------:R-:W-:Y:S02]  /*0650*/  CS2R R116, SRZ ;  /* 0x0000000000747805 */ /* 0x000fe4000001ff00 */
[----:B------:R-:W-:-:S02]  /*0660*/  CS2R R118, SRZ ;  /* 0x0000000000767805 */ /* 0x000fc4000001ff00 */
[----:B------:R-:W-:Y:S01]  /*0670*/  CS2R R120, SRZ ;  /* 0x0000000000787805 */ /* 0x000fe2000001ff00 */
[--C-:B-1----:R-:W-:Y:S01]  /*0680*/  IMAD.MOV R8, RZ, RZ, -R5.reuse ;  /* 0x000000ffff087224 */ /* 0x102fe200078e0a05 */
[----:B------:R2:W-:Y:S01]  /*0690*/  STL [R1+0x5c], RZ ;  /* 0x00005cff01007387 */ /* 0x0005e20000100800 */
[----:B------:R-:W-:Y:S02]  /*06a0*/  CS2R R122, SRZ ;  /* 0x00000000007a7805 */ /* 0x000fe4000001ff00 */
[----:B------:R-:W-:Y:S01]  /*06b0*/  CS2R R124, SRZ ;  /* 0x00000000007c7805 */ /* 0x000fe2000001ff00 */
[----:B------:R-:W-:Y:S01]  /*06c0*/  IMAD R11, R8, R9, RZ ;  /* 0x00000009080b7224 */ /* 0x000fe200078e02ff */
[----:B------:R2:W-:Y:S01]  /*06d0*/  STL [R1+0x60], RZ ;  /* 0x000060ff01007387 */ /* 0x0005e20000100800 */
[----:B------:R-:W-:Y:S02]  /*06e0*/  CS2R R126, SRZ ;  /* 0x00000000007e7805 */ /* 0x000fe4000001ff00 */
[----:B------:R-:W-:Y:S01]  /*06f0*/  CS2R R128, SRZ ;  /* 0x0000000000807805 */ /* 0x000fe2000001ff00 */
[----:B------:R-:W-:Y:S01]  /*0700*/  IMAD.HI.U32 R4, R5, R11, R4 ;  /* 0x0000000b05047227 */ /* 0x000fe200078e0004 */
[----:B------:R2:W-:Y:S01]  /*0710*/  STL [R1+0x64], RZ ;  /* 0x000064ff01007387 */ /* 0x0005e20000100800 */
[----:B------:R-:W-:-:S02]  /*0720*/  CS2R R130, SRZ ;  /* 0x0000000000827805 */ /* 0x000fc4000001ff00 */
[----:B------:R-:W-:Y:S02]  /*0730*/  CS2R R132, SRZ ;  /* 0x0000000000847805 */ /* 0x000fe4000001ff00 */
[----:B------:R-:W-:Y:S01]  /*0740*/  CS2R R134, SRZ ;  /* 0x0000000000867805 */ /* 0x000fe2000001ff00 */
[----:B------:R2:W-:Y:S01]  /*0750*/  STL [R1+0x68], RZ ;  /* 0x000068ff01007387 */ /* 0x0005e20000100800 */
[----:B------:R-:W-:Y:S01]  /*0760*/  IMAD.HI.U32 R4, R4, R13, RZ ;  /* 0x0000000d04047227 */ /* 0x000fe200078e00ff */
[----:B------:R-:W-:Y:S02]  /*0770*/  CS2R R136, SRZ ;  /* 0x0000000000887805 */ /* 0x000fe4000001ff00 */
[----:B------:R-:W-:Y:S01]  /*0780*/  CS2R R138, SRZ ;  /* 0x00000000008a7805 */ /* 0x000fe2000001ff00 */
[----:B------:R2:W-:Y:S01]  /*0790*/  STL [R1+0x6c], RZ ;  /* 0x00006cff01007387 */ /* 0x0005e20000100800 */
[----:B------:R-:W-:Y:S01]  /*07a0*/  IMAD R0, R4, R0, R13 ;  /* 0x0000000004007224 */ /* 0x000fe200078e020d */
[----:B------:R-:W-:-:S02]  /*07b0*/  CS2R R140, SRZ ;  /* 0x00000000008c7805 */ /* 0x000fc4000001ff00 */
[----:B------:R-:W-:Y:S01]  /*07c0*/  CS2R R142, SRZ ;  /* 0x00000000008e7805 */ /* 0x000fe2000001ff00 */
[----:B------:R2:W-:Y:S01]  /*07d0*/  STL [R1+0x70], RZ ;  /* 0x000070ff01007387 */ /* 0x0005e20000100800 */
[----:B------:R-:W-:Y:S02]  /*07e0*/  CS2R R144, SRZ ;  /* 0x0000000000907805 */ /* 0x000fe4000001ff00 */
[----:B------:R-:W-:Y:S02]  /*07f0*/  ISETP.GT.U32.AND P1, PT, R9, R0, PT ;  /* 0x000000000900720c */ /* 0x000fe40003f24070 */
[----:B------:R-:W-:Y:S01]  /*0800*/  CS2R R146, SRZ ;  /* 0x0000000000927805 */ /* 0x000fe2000001ff00 */
[----:B------:R2:W-:Y:S01]  /*0810*/  STL [R1+0x74], RZ ;  /* 0x000074ff01007387 */ /* 0x0005e20000100800 */
[----:B------:R-:W-:Y:S02]  /*0820*/  CS2R R148, SRZ ;  /* 0x0000000000947805 */ /* 0x000fe4000001ff00 */
[----:B------:R-:W-:Y:S01]  /*0830*/  CS2R R150, SRZ ;  /* 0x0000000000967805 */ /* 0x000fe2000001ff00 */
[----:B------:R2:W-:Y:S04]  /*0840*/  STL [R1+0x78], RZ ;  /* 0x000078ff01007387 */ /* 0x0005e80000100800 */
[----:B------:R2:W-:Y:S02]  /*0850*/  STL [R1+0x7c], RZ ;  /* 0x00007cff01007387 */ /* 0x0005e40000100800 */
[----:B------:R-:W-:-:S02]  /*0860*/  @!P1 IMAD.IADD R0, R0, 0x1, -R9 ;  /* 0x0000000100009824 */ /* 0x000fc400078e0a09 */
[----:B------:R2:W-:Y:S01]  /*0870*/  STL [R1+0x80], RZ ;  /* 0x000080ff01007387 */ /* 0x0005e20000100800 */
[----:B------:R-:W-:Y:S01]  /*0880*/  @!P1 VIADD R4, R4, 0x1 ;  /* 0x0000000104049836 */ /* 0x000fe20000000000 */
[----:B------:R-:W-:Y:S02]  /*0890*/  ISETP.NE.AND P1, PT, R6, RZ, PT ;  /* 0x000000ff0600720c */ /* 0x000fe40003f25270 */
[----:B------:R-:W-:Y:S01]  /*08a0*/  ISETP.GE.U32.AND P0, PT, R0, R9, PT ;  /* 0x000000090000720c */ /* 0x000fe20003f06070 */
[----:B------:R2:W-:Y:S01]  /*08b0*/  STL [R1+0x84], RZ ;  /* 0x000084ff01007387 */ /* 0x0005e20000100800 */
[----:B------:R-:W-:-:S03]  /*08c0*/  LOP3.LUT R0, R7, R6, RZ, 0x3c, !PT ;  /* 0x0000000607007212 */ /* 0x000fc600078e3cff */
[----:B------:R2:W-:Y:S01]  /*08d0*/  STL [R1+0x88], RZ ;  /* 0x000088ff01007387 */ /* 0x0005e20000100800 */
[----:B------:R-:W-:Y:S01]  /*08e0*/  ISETP.GE.AND P2, PT, R0, RZ, PT ;  /* 0x000000ff0000720c */ /* 0x000fe20003f46270 */
[----:B------:R-:W-:Y:S02]  /*08f0*/  VIADD R0, R2, 0xff ;  /* 0x000000ff02007836 */ /* 0x000fe40000000000 */
[----:B------:R2:W-:Y:S03]  /*0900*/  STL [R1+0x8c], RZ ;  /* 0x00008cff01007387 */ /* 0x0005e60000100800 */
[----:B------:R-:W-:Y:S01]  /*0910*/  SHF.R.S32.HI R5, RZ, 0x1f, R0 ;  /* 0x0000001fff057819 */ /* 0x000fe20000011400 */
[----:B------:R-:W-:Y:S01]  /*0920*/  @P0 VIADD R4, R4, 0x1 ;  /* 0x0000000104040836 */ /* 0x000fe20000000000 */
[----:B------:R2:W-:Y:S02]  /*0930*/  STL [R1+0x90], RZ ;  /* 0x000090ff01007387 */ /* 0x0005e40000100800 */
[----:B------:R-:W-:-:S02]  /*0940*/  LEA.HI R5, R5, R0, RZ, 0x8 ;  /* 0x0000000005057211 */ /* 0x000fc400078f40ff */
[----:B------:R2:W-:Y:S01]  /*0950*/  STL [R1+0x94], RZ ;  /* 0x000094ff01007387 */ /* 0x0005e20000100800 */
[----:B------:R-:W-:Y:S01]  /*0960*/  @!P2 IMAD.MOV R4, RZ, RZ, -R4 ;  /* 0x000000ffff04a224 */ /* 0x000fe200078e0a04 */
[----:B------:R-:W-:Y:S02]  /*0970*/  @!P1 LOP3.LUT R4, RZ, R6, RZ, 0x33, !PT ;  /* 0x00000006ff049212 */ /* 0x000fe400078e33ff */
[----:B------:R2:W-:Y:S03]  /*0980*/  STL [R1+0x98], RZ ;  /* 0x000098ff01007387 */ /* 0x0005e60000100800 */
[----:B------:R-:W-:Y:S01]  /*0990*/  IMAD.SHL.U32 R8, R4, 0x8, RZ ;  /* 0x0000000804087824 */ /* 0x000fe200078e00ff */
[----:B------:R2:W-:Y:S01]  /*09a0*/  STL [R1+0x9c], RZ ;  /* 0x00009cff01007387 */ /* 0x0005e20000100800 */
[----:B------:R-:W-:-:S03]  /*09b0*/  IMAD.MOV R4, RZ, RZ, -R4 ;  /* 0x000000ffff047224 */ /* 0x000fc600078e0a04 */
[----:B------:R-:W-:Y:S01]  /*09c0*/  LEA.HI.SX32 R5, R5, -R8, 0x18 ;  /* 0x8000000805057211 */ /* 0x000fe200078fc2ff */
[----:B------:R-:W-:Y:S01]  /*09d0*/  IMAD R6, R6, R4, R7 ;  /* 0x0000000406067224 */ /* 0x000fe200078e0207 */
[----:B------:R2:W-:Y:S02]  /*09e0*/  STL [R1+0xa0], RZ ;  /* 0x0000a0ff01007387 */ /* 0x0005e40000100800 */
[----:B------:R-:W-:Y:S02]  /*09f0*/  VIMNMX R13, R5, 0x8, PT ;  /* 0x00000008050d7848 */ /* 0x000fe40003fe0100 */
[----:B------:R-:W-:Y:S01]  /*0a00*/  IABS R11, R6 ;  /* 0x00000006000b7213 */ /* 0x000fe20000000000 */
[----:B------:R2:W-:Y:S01]  /*0a10*/  STL [R1+0xa4], RZ ;  /* 0x0000a4ff01007387 */ /* 0x0005e20000100800 */
[----:B------:R-:W-:-:S03]  /*0a20*/  IABS R9, R13 ;  /* 0x0000000d00097213 */ /* 0x000fc60000000000 */
[----:B------:R2:W-:Y:S01]  /*0a30*/  STL [R1+0xa8], RZ ;  /* 0x0000a8ff01007387 */ /* 0x0005e20000100800 */
[----:B------:R-:W0:Y:S03]  /*0a40*/  I2F.RP R0, R9 ;  /* 0x0000000900007306 */ /* 0x000e260000209400 */
[----:B------:R2:W-:Y:S04]  /*0a50*/  STL [R1+0xac], RZ ;  /* 0x0000acff01007387 */ /* 0x0005e80000100800 */
[----:B------:R2:W-:Y:S04]  /*0a60*/  STL [R1+0xb0], RZ ;  /* 0x0000b0ff01007387 */ /* 0x0005e80000100800 */
[----:B------:R2:W-:Y:S01]  /*0a70*/  STL [R1+0xb4], RZ ;  /* 0x0000b4ff01007387 */ /* 0x0005e20000100800 */
[----:B0-----:R-:W0:Y:S03]  /*0a80*/  MUFU.RCP R0, R0 ;  /* 0x0000000000007308 */ /* 0x001e260000001000 */
[----:B------:R2:W-:Y:S04]  /*0a90*/  STL [R1+0xb8], RZ ;  /* 0x0000b8ff01007387 */ /* 0x0005e80000100800 */
[----:B------:R2:W-:Y:S04]  /*0aa0*/  STL [R1+0xbc], RZ ;  /* 0x0000bcff01007387 */ /* 0x0005e80000100800 */
[----:B------:R2:W-:Y:S04]  /*0ab0*/  STL [R1+0xc0], RZ ;  /* 0x0000c0ff01007387 */ /* 0x0005e80000100800 */
[----:B------:R2:W-:Y:S01]  /*0ac0*/  STL [R1+0xc4], RZ ;  /* 0x0000c4ff01007387 */ /* 0x0005e20000100800 */
[----:B0-----:R-:W-:-:S03]  /*0ad0*/  VIADD R5, R0, 0xffffffe ;  /* 0x0ffffffe00057836 */ /* 0x001fc60000000000 */
[----:B------:R2:W-:Y:S04]  /*0ae0*/  STL [R1+0xc8], RZ ;  /* 0x0000c8ff01007387 */ /* 0x0005e80000100800 */
[----:B------:R2:W-:Y:S01]  /*0af0*/  STL [R1+0xcc], RZ ;  /* 0x0000ccff01007387 */ /* 0x0005e20000100800 */
[----:B------:R-:W0:Y:S03]  /*0b00*/  F2I.FTZ.U32.TRUNC.NTZ R5, R5 ;  /* 0x0000000500057305 */ /* 0x000e26000021f000 */
[----:B------:R2:W-:Y:S04]  /*0b10*/  STL [R1+0xd0], RZ ;  /* 0x0000d0ff01007387 */ /* 0x0005e80000100800 */
[----:B------:R2:W-:Y:S04]  /*0b20*/  STL [R1+0xd4], RZ ;  /* 0x0000d4ff01007387 */ /* 0x0005e80000100800 */
[----:B------:R2:W-:Y:S01]  /*0b30*/  STL [R1+0xd8], RZ ;  /* 0x0000d8ff01007387 */ /* 0x0005e20000100800 */
[----:B0-----:R-:W-:-:S03]  /*0b40*/  IMAD.MOV R10, RZ, RZ, -R5 ;  /* 0x000000ffff0a7224 */ /* 0x001fc600078e0a05 */
[----:B------:R2:W-:Y:S01]  /*0b50*/  STL [R1+0xdc], RZ ;  /* 0x0000dcff01007387 */ /* 0x0005e20000100800 */
[----:B------:R-:W-:Y:S01]  /*0b60*/  IMAD.MOV.U32 R4, RZ, RZ, R10 ;  /* 0x000000ffff047224 */ /* 0x000fe200078e000a */
[----:B------:R-:W-:Y:S02]  /*0b70*/  IABS R10, R13 ;  /* 0x0000000d000a7213 */ /* 0x000fe40000000000 */
[----:B------:R2:W-:Y:S01]  /*0b80*/  STL [R1+0xe0], RZ ;  /* 0x0000e0ff01007387 */ /* 0x0005e20000100800 */
[----:B------:R-:W-:Y:S02]  /*0b90*/  IMAD R7, R4, R9, RZ ;  /* 0x0000000904077224 */ /* 0x000fe400078e02ff */
[----:B------:R-:W-:Y:S01]  /*0ba0*/  IMAD.MOV.U32 R4, RZ, RZ, RZ ;  /* 0x000000ffff047224 */ /* 0x000fe200078e00ff */
[----:B------:R2:W-:Y:S01]  /*0bb0*/  STL [R1+0xe4], RZ ;  /* 0x0000e4ff01007387 */ /* 0x0005e20000100800 */
[----:B------:R-:W-:Y:S02]  /*0bc0*/  IMAD.MOV R0, RZ, RZ, -R10 ;  /* 0x000000ffff007224 */ /* 0x000fe400078e0a0a */
[----:B------:R-:W-:Y:S01]  /*0bd0*/  IMAD.HI.U32 R4, R5, R7, R4 ;  /* 0x0000000705047227 */ /* 0x000fe200078e0004 */
[----:B------:R2:W-:Y:S04]  /*0be0*/  STL [R1+0xe8], RZ ;  /* 0x0000e8ff01007387 */ /* 0x0005e80000100800 */
[----:B------:R2:W-:Y:S01]  /*0bf0*/  STL [R1+0xec], RZ ;  /* 0x0000ecff01007387 */ /* 0x0005e20000100800 */
[----:B------:R-:W-:-:S03]  /*0c00*/  IMAD.HI.U32 R4, R4, R11, RZ ;  /* 0x0000000b04047227 */ /* 0x000fc600078e00ff */
[----:B------:R2:W-:Y:S01]  /*0c10*/  STL [R1+0xf0], RZ ;  /* 0x0000f0ff01007387 */ /* 0x0005e20000100800 */
[----:B------:R-:W-:-:S03]  /*0c20*/  IMAD R0, R4, R0, R11 ;  /* 0x0000000004007224 */ /* 0x000fc600078e020b */
[----:B------:R2:W-:Y:S02]  /*0c30*/  STL [R1+0xf4], RZ ;  /* 0x0000f4ff01007387 */ /* 0x0005e40000100800 */
[----:B------:R-:W-:Y:S02]  /*0c40*/  ISETP.GT.U32.AND P1, PT, R9, R0, PT ;  /* 0x000000000900720c */ /* 0x000fe40003f24070 */
[----:B------:R2:W-:Y:S04]  /*0c50*/  STL [R1+0xf8], RZ ;  /* 0x0000f8ff01007387 */ /* 0x0005e80000100800 */
[----:B------:R2:W-:Y:S04]  /*0c60*/  STL [R1+0xfc], RZ ;  /* 0x0000fcff01007387 */ /* 0x0005e80000100800 */
[----:B------:R2:W-:Y:S03]  /*0c70*/  STL [R1+0x100], RZ ;  /* 0x000100ff01007387 */ /* 0x0005e60000100800 */
[----:B------:R-:W-:Y:S01]  /*0c80*/  @!P1 IMAD.IADD R0, R0, 0x1, -R9 ;  /* 0x0000000100009824 */ /* 0x000fe200078e0a09 */
[----:B------:R2:W-:Y:S01]  /*0c90*/  STL [R1+0x104], RZ ;  /* 0x000104ff01007387 */ /* 0x0005e20000100800 */
[----:B------:R-:W-:Y:S01]  /*0ca0*/  @!P1 VIADD R4, R4, 0x1 ;  /* 0x0000000104049836 */ /* 0x000fe20000000000 */
[----:B------:R-:W-:-:S02]  /*0cb0*/  ISETP.NE.AND P1, PT, R13, RZ, PT ;  /* 0x000000ff0d00720c */ /* 0x000fc40003f25270 */
[----:B------:R2:W-:Y:S01]  /*0cc0*/  STL [R1+0x108], RZ ;  /* 0x000108ff01007387 */ /* 0x0005e20000100800 */
[----:B------:R-:W-:Y:S02]  /*0cd0*/  ISETP.GE.U32.AND P0, PT, R0, R9, PT ;  /* 0x000000090000720c */ /* 0x000fe40003f06070 */
[-C--:B------:R-:W-:Y:S01]  /*0ce0*/  LOP3.LUT R0, R6, R13.reuse, RZ, 0x3c, !PT ;  /* 0x0000000d06007212 */ /* 0x080fe200078e3cff */
[----:B------:R2:W-:Y:S03]  /*0cf0*/  STL [R1+0x10c], RZ ;  /* 0x00010cff01007387 */ /* 0x0005e60000100800 */
[----:B------:R-:W-:Y:S01]  /*0d00*/  ISETP.GE.AND P2, PT, R0, RZ, PT ;  /* 0x000000ff0000720c */ /* 0x000fe20003f46270 */
[----:B------:R2:W-:Y:S04]  /*0d10*/  STL [R1+0x110], RZ ;  /* 0x000110ff01007387 */ /* 0x0005e80000100800 */
[----:B------:R2:W-:Y:S02]  /*0d20*/  STL [R1+0x114], RZ ;  /* 0x000114ff01007387 */ /* 0x0005e40000100800 */
[----:B------:R-:W-:Y:S01]  /*0d30*/  @P0 VIADD R4, R4, 0x1 ;  /* 0x0000000104040836 */ /* 0x000fe20000000000 */
[----:B------:R-:W-:Y:S01]  /*0d40*/  ISETP.GE.AND P0, PT, R190, 0x20, PT ;  /* 0x00000020be00780c */ /* 0x000fe20003f06270 */
[----:B------:R2:W-:Y:S04]  /*0d50*/  STL [R1+0x118], RZ ;  /* 0x000118ff01007387 */ /* 0x0005e80000100800 */
[----:B------:R2:W-:Y:S01]  /*0d60*/  STL [R1+0x11c], RZ ;  /* 0x00011cff01007387 */ /* 0x0005e20000100800 */
[----:B------:R-:W-:Y:S01]  /*0d70*/  @!P2 IMAD.MOV R4, RZ, RZ, -R4 ;  /* 0x000000ffff04a224 */ /* 0x000fe200078e0a04 */
[----:B------:R-:W-:-:S02]  /*0d80*/  @!P1 LOP3.LUT R4, RZ, R13, RZ, 0x33, !PT ;  /* 0x0000000dff049212 */ /* 0x000fc400078e33ff */
[----:B------:R2:W-:Y:S03]  /*0d90*/  STL [R1+0x120], RZ ;  /* 0x000120ff01007387 */ /* 0x0005e60000100800 */
[----:B------:R-:W-:Y:S01]  /*0da0*/  IMAD.MOV R0, RZ, RZ, -R4 ;  /* 0x000000ffff007224 */ /* 0x000fe200078e0a04 */
[----:B------:R2:W-:Y:S01]  /*0db0*/  STL [R1+0x124], RZ ;  /* 0x000124ff01007387 */ /* 0x0005e20000100800 */
[----:B------:R-:W-:Y:S02]  /*0dc0*/  IMAD.SHL.U32 R4, R4, 0x100, RZ ;  /* 0x0000010004047824 */ /* 0x000fe400078e00ff */
[----:B------:R-:W-:Y:S01]  /*0dd0*/  IMAD R0, R13, R0, R6 ;  /* 0x000000000d007224 */ /* 0x000fe200078e0206 */
[----:B------:R2:W-:Y:S03]  /*0de0*/  STL [R1+0x128], RZ ;  /* 0x000128ff01007387 */ /* 0x0005e60000100800 */
[----:B------:R-:W-:Y:S01]  /*0df0*/  IMAD.IADD R0, R8, 0x1, R0 ;  /* 0x0000000108007824 */ /* 0x000fe200078e0200 */
[----:B------:R2:W-:Y:S04]  /*0e00*/  STL [R1+0x12c], RZ ;  /* 0x00012cff01007387 */ /* 0x0005e80000100800 */
[----:B------:R2:W-:Y:S01]  /*0e10*/  STL [R1+0x130], RZ ;  /* 0x000130ff01007387 */ /* 0x0005e20000100800 */
[----:B------:R-:W-:-:S03]  /*0e20*/  R2UR UR4, R0 ;  /* 0x00000000000472ca */ /* 0x000fc600000e0000 */
[----:B------:R2:W-:Y:S04]  /*0e30*/  STL [R1+0x134], RZ ;  /* 0x000134ff01007387 */ /* 0x0005e80000100800 */
[----:B------:R2:W-:Y:S04]  /*0e40*/  STL [R1+0x138], RZ ;  /* 0x000138ff01007387 */ /* 0x0005e80000100800 */
[----:B------:R2:W-:Y:S02]  /*0e50*/  STL [R1+0x13c], RZ ;  /* 0x00013cff01007387 */ /* 0x0005e40000100800 */
[----:B------:R-:W-:-:S02]  /*0e60*/  ULEA UR4, UR4, UR5, 0x8 ;  /* 0x0000000504047291 */ /* 0x000fc4000f8e403f */
[----:B------:R2:W-:Y:S04]  /*0e70*/  STL [R1+0x140], RZ ;  /* 0x000140ff01007387 */ /* 0x0005e80000100800 */
[----:B------:R2:W-:Y:S01]  /*0e80*/  STL [R1+0x144], RZ ;  /* 0x000144ff01007387 */ /* 0x0005e20000100800 */
[----:B------:R-:W-:-:S03]  /*0e90*/  VIADD R18, R153, UR4 ;  /* 0x0000000499127c36 */ /* 0x000fc60008000000 */
[----:B------:R2:W-:Y:S04]  /*0ea0*/  STL [R1+0x148], RZ ;  /* 0x000148ff01007387 */ /* 0x0005e80000100800 */
        /* <DEDUP_REMOVED lines=45> */
[----:B------:R2:W-:Y:S01]  /*1180*/  STL [R1+0x308], R18 ;  /* 0x0003081201007387 */ /* 0x0005e20000100800 */
[----:B------:R-:W-:Y:S05]  /*1190*/  @!P0 BRA `(.L_x_0) ;  /* 0x000000a000fc8947 */ /* 0x000fea0003800000 */
[----:B------:R-:W-:Y:S01]  /*11a0*/  IABS R16, R2 ;  /* 0x0000000200107213 */ /* 0x000fe20000000000 */
[----:B------:R-:W-:Y:S01]  /*11b0*/  ULDC UR4, c[0x0][0x240] ;  /* 0x0000900000047ab9 */ /* 0x000fe20000000800 */
[----:B------:R-:W-:Y:S01]  /*11c0*/  IABS R5, R3 ;  /* 0x0000000300057213 */ /* 0x000fe20000000000 */
[----:B------:R-:W-:Y:S01]  /*11d0*/  ULDC.64 UR10, c[0x0][0x218] ;  /* 0x00008600000a7ab9 */ /* 0x000fe20000000a00 */
[----:B------:R-:W0:Y:S01]  /*11e0*/  I2F.RP R10, R16 ;  /* 0x00000010000a7306 */ /* 0x000e220000209400 */
[----:B------:R-:W-:Y:S01]  /*11f0*/  ISETP.NE.AND P4, PT, R2, RZ, PT ;  /* 0x000000ff0200720c */ /* 0x000fe20003f85270 */
[----:B------:R-:W-:Y:S01]  /*1200*/  ULDC UR7, c[0x0][0x234] ;  /* 0x00008d0000077ab9 */ /* 0x000fe20000000800 */
[----:B------:R-:W-:Y:S01]  /*1210*/  ULDC UR5, c[0x0][0x23c] ;  /* 0x00008f0000057ab9 */ /* 0x000fe20000000800 */
[----:B------:R-:W-:Y:S01]  /*1220*/  ULDC.64 UR8, c[0x0][0x210] ;  /* 0x0000840000087ab9 */ /* 0x000fe20000000a00 */
[----:B------:R-:W-:Y:S01]  /*1230*/  USHF.L.U32 UR14, UR5, 0x5, URZ ;  /* 0x00000005050e7899 */ /* 0x000fe2000800063f */
[----:B------:R-:W-:Y:S01]  /*1240*/  LOP3.LUT R189, R153, 0x10, RZ, 0x3c, !PT ;  /* 0x0000001099bd7812 */ /* 0x000fe200078e3cff */
[----:B------:R-:W-:Y:S01]  /*1250*/  ULDC UR15, c[0x0][0x230] ;  /* 0x00008c00000f7ab9 */ /* 0x000fe20000000800 */
[----:B------:R-:W1:Y:S01]  /*1260*/  I2F.RP R0, R5 ;  /* 0x0000000500007306 */ /* 0x000e620000209400 */
[----:B------:R-:W-:-:S02]  /*1270*/  CS2R R100, SRZ ;  /* 0x0000000000647805 */ /* 0x000fc4000001ff00 */
[----:B------:R-:W-:Y:S02]  /*1280*/  CS2R R102, SRZ ;  /* 0x0000000000667805 */ /* 0x000fe4000001ff00 */
[----:B------:R-:W-:Y:S02]  /*1290*/  CS2R R104, SRZ ;  /* 0x0000000000687805 */ /* 0x000fe4000001ff00 */
[----:B------:R-:W-:Y:S02]  /*12a0*/  CS2R R106, SRZ ;  /* 0x00000000006a7805 */ /* 0x000fe4000001ff00 */
[----:B------:R-:W-:Y:S02]  /*12b0*/  CS2R R108, SRZ ;  /* 0x00000000006c7805 */ /* 0x000fe4000001ff00 */
[----:B------:R-:W-:Y:S02]  /*12c0*/  CS2R R110, SRZ ;  /* 0x00000000006e7805 */ /* 0x000fe4000001ff00 */
[----:B------:R-:W-:Y:S01]  /*12d0*/  CS2R R112, SRZ ;  /* 0x0000000000707805 */ /* 0x000fe2000001ff00 */
[----:B0-----:R-:W0:Y:S01]  /*12e0*/  MUFU.RCP R10, R10 ;  /* 0x0000000a000a7308 */ /* 0x001e220000001000 */
[----:B------:R-:W-:-:S02]  /*12f0*/  CS2R R114, SRZ ;  /* 0x0000000000727805 */ /* 0x000fc4000001ff00 */
[----:B------:R-:W-:Y:S02]  /*1300*/  CS2R R116, SRZ ;  /* 0x0000000000747805 */ /* 0x000fe4000001ff00 */
[----:B------:R-:W-:Y:S02]  /*1310*/  CS2R R118, SRZ ;  /* 0x0000000000767805 */ /* 0x000fe4000001ff00 */
[----:B------:R-:W-:Y:S02]  /*1320*/  CS2R R120, SRZ ;  /* 0x0000000000787805 */ /* 0x000fe4000001ff00 */
[----:B------:R-:W-:Y:S02]  /*1330*/  CS2R R122, SRZ ;  /* 0x00000000007a7805 */ /* 0x000fe4000001ff00 */
[----:B------:R-:W-:Y:S02]  /*1340*/  CS2R R124, SRZ ;  /* 0x00000000007c7805 */ /* 0x000fe4000001ff00 */
[----:B------:R-:W-:Y:S01]  /*1350*/  CS2R R126, SRZ ;  /* 0x00000000007e7805 */ /* 0x000fe2000001ff00 */
[----:B-1----:R-:W1:Y:S01]  /*1360*/  MUFU.RCP R0, R0 ;  /* 0x0000000000007308 */ /* 0x002e620000001000 */
[----:B------:R-:W-:-:S02]  /*1370*/  CS2R R128, SRZ ;  /* 0x0000000000807805 */ /* 0x000fc4000001ff00 */
[----:B------:R-:W-:Y:S02]  /*1380*/  CS2R R130, SRZ ;  /* 0x0000000000827805 */ /* 0x000fe4000001ff00 */
[----:B------:R-:W-:Y:S02]  /*1390*/  CS2R R132, SRZ ;  /* 0x0000000000847805 */ /* 0x000fe4000001ff00 */
[----:B------:R-:W-:Y:S02]  /*13a0*/  CS2R R134, SRZ ;  /* 0x0000000000867805 */ /* 0x000fe4000001ff00 */
[----:B------:R-:W-:Y:S02]  /*13b0*/  CS2R R136, SRZ ;  /* 0x0000000000887805 */ /* 0x000fe4000001ff00 */
[----:B------:R-:W-:Y:S02]  /*13c0*/  CS2R R138, SRZ ;  /* 0x00000000008a7805 */ /* 0x000fe4000001ff00 */
[----:B------:R-:W-:-:S02]  /*13d0*/  CS2R R140, SRZ ;  /* 0x00000000008c7805 */ /* 0x000fc4000001ff00 */
[----:B------:R-:W-:Y:S01]  /*13e0*/  CS2R R142, SRZ ;  /* 0x00000000008e7805 */ /* 0x000fe2000001ff00 */
[----:B0-----:R-:W-:Y:S01]  /*13f0*/  VIADD R6, R10, 0xffffffe ;  /* 0x0ffffffe0a067836 */ /* 0x001fe20000000000 */
[----:B------:R-:W-:Y:S02]  /*1400*/  IABS R10, R18 ;  /* 0x00000012000a7213 */ /* 0x000fe40000000000 */
[----:B------:R-:W-:Y:S02]  /*1410*/  CS2R R144, SRZ ;  /* 0x0000000000907805 */ /* 0x000fe4000001ff00 */
[----:B------:R-:W-:Y:S01]  /*1420*/  CS2R R146, SRZ ;  /* 0x0000000000927805 */ /* 0x000fe2000001ff00 */
[----:B------:R0:W3:Y:S01]  /*1430*/  F2I.FTZ.U32.TRUNC.NTZ R7, R6 ;  /* 0x0000000600077305 */ /* 0x0000e2000021f000 */
[----:B------:R-:W-:Y:S02]  /*1440*/  CS2R R148, SRZ ;  /* 0x0000000000947805 */ /* 0x000fe4000001ff00 */
[----:B------:R-:W-:Y:S01]  /*1450*/  CS2R R150, SRZ ;  /* 0x0000000000967805 */ /* 0x000fe2000001ff00 */
[----:B------:R-:W-:Y:S01]  /*1460*/  UMOV UR19, 0xc0000010 ;  /* 0xc000001000137882 */ /* 0x000fe20000000000 */
[----:B-1----:R-:W-:-:S04]  /*1470*/  VIADD R8, R0, 0xffffffe ;  /* 0x0ffffffe00087836 */ /* 0x002fc80000000000 */
[----:B------:R-:W1:Y:S01]  /*1480*/  F2I.FTZ.U32.TRUNC.NTZ R9, R8 ;  /* 0x0000000800097305 */ /* 0x000e62000021f000 */
[----:B0-----:R-:W-:Y:S02]  /*1490*/  IMAD.MOV.U32 R6, RZ, RZ, RZ ;  /* 0x000000ffff067224 */ /* 0x001fe400078e00ff */
[----:B---3--:R-:W-:-:S04]  /*14a0*/  IMAD.MOV R11, RZ, RZ, -R7 ;  /* 0x000000ffff0b7224 */ /* 0x008fc800078e0a07 */
[----:B------:R-:W-:-:S04]  /*14b0*/  IMAD R11, R11, R16, RZ ;  /* 0x000000100b0b7224 */ /* 0x000fc800078e02ff */
[----:B------:R-:W-:Y:S01]  /*14c0*/  IMAD.HI.U32 R7, R7, R11, R6 ;  /* 0x0000000b07077227 */ /* 0x000fe200078e0006 */
[----:B------:R-:W-:-:S03]  /*14d0*/  SHF.R.U32.HI R6, RZ, 0x5, R154 ;  /* 0x00000005ff067819 */ /* 0x000fc6000001169a */
[----:B------:R-:W-:Y:S02]  /*14e0*/  IMAD.MOV.U32 R11, RZ, RZ, R10 ;  /* 0x000000ffff0b7224 */ /* 0x000fe400078e000a */
[----:B-1----:R-:W-:Y:S02]  /*14f0*/  IMAD.MOV R8, RZ, RZ, -R9 ;  /* 0x000000ffff087224 */ /* 0x002fe400078e0a09 */
[----:B------:R-:W-:Y:S01]  /*1500*/  IMAD.HI.U32 R0, R7, R11, RZ ;  /* 0x0000000b07007227 */ /* 0x000fe200078e00ff */
[----:B------:R-:W-:-:S03]  /*1510*/  SGXT.U32 R7, R6, 0x2 ;  /* 0x000000020607781a */ /* 0x000fc60000000000 */
[----:B------:R-:W-:Y:S01]  /*1520*/  IMAD.MOV R0, RZ, RZ, -R0 ;  /* 0x000000ffff007224 */ /* 0x000fe200078e0a00 */
[----:B------:R-:W-:Y:S01]  /*1530*/  LOP3.LUT R6, R4, R7, RZ, 0xfc, !PT ;  /* 0x0000000704067212 */ /* 0x000fe200078efcff */
[----:B------:R-:W-:Y:S02]  /*1540*/  IMAD R7, R8, R5, RZ ;  /* 0x0000000508077224 */ /* 0x000fe400078e02ff */
[----:B------:R-:W-:Y:S01]  /*1550*/  IMAD R11, R16, R0, R11 ;  /* 0x00000000100b7224 */ /* 0x000fe200078e020b */
[C---:B------:R-:W-:Y:S01]  /*1560*/  LOP3.LUT R13, R6.reuse, 0xf8, RZ, 0xfc, !PT ;  /* 0x000000f8060d7812 */ /* 0x040fe200078efcff */
[----:B------:R-:W-:Y:S01]  /*1570*/  IMAD.MOV.U32 R8, RZ, RZ, RZ ;  /* 0x000000ffff087224 */ /* 0x000fe200078e00ff */
[----:B------:R-:W-:Y:S02]  /*1580*/  LOP3.LUT R15, R6, 0xf4, RZ, 0xfc, !PT ;  /* 0x000000f4060f7812 */ /* 0x000fe400078efcff */
[----:B------:R-:W-:Y:S01]  /*1590*/  IABS R0, R13 ;  /* 0x0000000d00007213 */ /* 0x000fe20000000000 */
[----:B------:R-:W-:Y:S01]  /*15a0*/  IMAD.HI.U32 R9, R9, R7, R8 ;  /* 0x0000000709097227 */ /* 0x000fe200078e0008 */
[----:B------:R-:W-:-:S02]  /*15b0*/  ISETP.GT.U32.AND P0, PT, R16, R11, PT ;  /* 0x0000000b1000720c */ /* 0x000fc40003f04070 */
[----:B------:R-:W-:Y:S01]  /*15c0*/  IABS R12, R15 ;  /* 0x0000000f000c7213 */ /* 0x000fe20000000000 */
[----:B------:R-:W-:Y:S01]  /*15d0*/  IMAD.MOV.U32 R8, RZ, RZ, R0 ;  /* 0x000000ffff087224 */ /* 0x000fe200078e0000 */
[C---:B------:R-:W-:Y:S02]  /*15e0*/  LOP3.LUT R17, R6.reuse, 0xf0, RZ, 0xfc, !PT ;  /* 0x000000f006117812 */ /* 0x040fe400078efcff */
[----:B------:R-:W-:Y:S01]  /*15f0*/  ISETP.GE.AND P1, PT, R13, RZ, PT ;  /* 0x000000ff0d00720c */ /* 0x000fe20003f26270 */
[----:B------:R-:W-:Y:S01]  /*1600*/  IMAD.HI.U32 R0, R9, R8, RZ ;  /* 0x0000000809007227 */ /* 0x000fe200078e00ff */
[----:B------:R-:W-:Y:S02]  /*1610*/  IABS R14, R17 ;  /* 0x00000011000e7213 */ /* 0x000fe40000000000 */
[C---:B------:R-:W-:Y:S01]  /*1620*/  LOP3.LUT R13, R6.reuse, 0xec, RZ, 0xfc, !PT ;  /* 0x000000ec060d7812 */ /* 0x040fe200078efcff */
[----:B------:R-:W-:Y:S01]  /*1630*/  IMAD.MOV R10, RZ, RZ, -R0 ;  /* 0x000000ffff0a7224 */ /* 0x000fe200078e0a00 */
[----:B------:R-:W-:Y:S01]  /*1640*/  ISETP.GE.AND P2, PT, R15, RZ, PT ;  /* 0x000000ff0f00720c */ /* 0x000fe20003f46270 */
[----:B------:R-:W-:Y:S01]  /*1650*/  IMAD.HI.U32 R0, R9, R12, RZ ;  /* 0x0000000c09007227 */ /* 0x000fe200078e00ff */
[----:B------:R-:W-:-:S02]  /*1660*/  LOP3.LUT R15, R6, 0xe8, RZ, 0xfc, !PT ;  /* 0x000000e8060f7812 */ /* 0x000fc400078efcff */
[----:B------:R-:W-:Y:S01]  /*1670*/  SHF.R.S32.HI R7, RZ, 0x1f, R190 ;  /* 0x0000001fff077819 */ /* 0x000fe200000114be */
[----:B------:R-:W-:Y:S01]  /*1680*/  IMAD R8, R5, R10, R8 ;  /* 0x0000000a05087224 */ /* 0x000fe200078e0208 */
[----:B------:R-:W-:Y:S01]  /*1690*/  LOP3.LUT R19, R6, 0xd0, RZ, 0xfc, !PT ;  /* 0x000000d006137812 */ /* 0x000fe200078efcff */
[----:B------:R-:W-:Y:S01]  /*16a0*/  IMAD.MOV R0, RZ, RZ, -R0 ;  /* 0x000000ffff007224 */ /* 0x000fe200078e0a00 */
[----:B------:R-:W-:Y:S01]  /*16b0*/  LEA.HI R190, R7, R190, RZ, 0x5 ;  /* 0x000000be07be7211 */ /* 0x000fe200078f28ff */
[----:B------:R-:W-:Y:S01]  /*16c0*/  @!P0 IMAD.IADD R11, R11, 0x1, -R16 ;  /* 0x000000010b0b8824 */ /* 0x000fe200078e0a10 */
[C---:B------:R-:W-:Y:S01]  /*16d0*/  ISETP.GT.U32.AND P0, PT, R5.reuse, R8, PT ;  /* 0x000000080500720c */ /* 0x040fe20003f04070 */
[----:B------:R-:W-:Y:S01]  /*16e0*/  IMAD R10, R5, R0, R12 ;  /* 0x00000000050a7224 */ /* 0x000fe200078e020c */
[----:B------:R-:W-:Y:S01]  /*16f0*/  IABS R22, R19 ;  /* 0x0000001300167213 */ /* 0x000fe20000000000 */
[----:B------:R-:W-:Y:S01]  /*1700*/  IMAD.HI.U32 R0, R9, R14, RZ ;  /* 0x0000000e09007227 */ /* 0x000fe200078e00ff */
[----:B------:R-:W-:-:S02]  /*1710*/  ISETP.GT.U32.AND P3, PT, R16, R11, PT ;  /* 0x0000000b1000720c */ /* 0x000fc40003f64070 */
[C---:B------:R-:W-:Y:S01]  /*1720*/  ISETP.GT.U32.AND P6, PT, R5.reuse, R10, PT ;  /* 0x0000000a0500720c */ /* 0x040fe20003fc4070 */
[----:B------:R-:W-:Y:S01]  /*1730*/  IMAD.MOV R0, RZ, RZ, -R0 ;  /* 0x000000ffff007224 */ /* 0x000fe200078e0a00 */
[C---:B------:R-:W-:Y:S02]  /*1740*/  LOP3.LUT R21, R6.reuse, 0xcc, RZ, 0xfc, !PT ;  /* 0x000000cc06157812 */ /* 0x040fe400078efcff */
[C---:B------:R-:W-:Y:S01]  /*1750*/  LOP3.LUT R23, R6.reuse, 0xc8, RZ, 0xfc, !PT ;  /* 0x000000c806177812 */ /* 0x040fe200078efcff */
[C---:B------:R-:W-:Y:S01]  /*1760*/  IMAD R12, R5.reuse, R0, R14 ;  /* 0x00000000050c7224 */ /* 0x040fe200078e020e */
[----:B------:R-:W-:Y:S01]  /*1770*/  LOP3.LUT R25, R6, 0xc4, RZ, 0xfc, !PT ;  /* 0x000000c406197812 */ /* 0x000fe200078efcff */
[--C-:B------:R-:W-:Y:S01]  /*1780*/  @!P0 IMAD.IADD R8, R8, 0x1, -R5.reuse ;  /* 0x0000000108088824 */ /* 0x100fe200078e0a05 */
[----:B------:R-:W-:Y:S02]  /*1790*/  LOP3.LUT R27, R6, 0xc0, RZ, 0xfc, !PT ;  /* 0x000000c0061b7812 */ /* 0x000fe400078efcff */
[----:B------:R-:W-:Y:S01]  /*17a0*/  ISETP.GT.U32.AND P0, PT, R5, R12, PT ;  /* 0x0000000c0500720c */ /* 0x000fe20003f04070 */
[----:B------:R-:W-:Y:S01]  /*17b0*/  @!P3 IMAD.IADD R11, R11, 0x1, -R16 ;  /* 0x000000010b0bb824 */ /* 0x000fe200078e0a10 */
[----:B------:R-:W-:Y:S01]  /*17c0*/  ISETP.GE.AND P3, PT, R18, RZ, PT ;  /* 0x000000ff1200720c */ /* 0x000fe20003f66270 */
[----:B------:R-:W-:Y:S01]  /*17d0*/  @!P6 IMAD.IADD R10, R10, 0x1, -R5 ;  /* 0x000000010a0ae824 */ /* 0x000fe200078e0a05 */
[----:B------:R-:W-:Y:S01]  /*17e0*/  ISETP.GT.U32.AND P5, PT, R5, R8, PT ;  /* 0x000000080500720c */ /* 0x000fe20003fa4070 */
[----:B------:R-:W-:Y:S01]  /*17f0*/  IMAD.MOV.U32 R0, RZ, RZ, R11 ;  /* 0x000000ffff007224 */ /* 0x000fe200078e000b */
[----:B------:R-:W-:-:S02]  /*1800*/  IABS R16, R13 ;  /* 0x0000000d00107213 */ /* 0x000fc40000000000 */
[----:B--2---:R-:W-:Y:S02]  /*1810*/  IABS R18, R15 ;  /* 0x0000000f00127213 */ /* 0x004fe40000000000 */
[----:B------:R-:W-:Y:S01]  /*1820*/  ISETP.GT.U32.AND P6, PT, R5, R10, PT ;  /* 0x0000000a0500720c */ /* 0x000fe20003fc4070 */
[----:B------:R-:W-:Y:S01]  /*1830*/  IMAD.HI.U32 R7, R9, R16, RZ ;  /* 0x0000001009077227 */ /* 0x000fe200078e00ff */
[----:B------:R-:W-:Y:S02]  /*1840*/  IABS R24, R25 ;  /* 0x0000001900187213 */ /* 0x000fe40000000000 */
[----:B------:R-:W-:Y:S01]  /*1850*/  IABS R26, R27 ;  /* 0x0000001b001a7213 */ /* 0x000fe20000000000 */
[----:B------:R-:W-:Y:S01]  /*1860*/  @!P0 IMAD.IADD R12, R12, 0x1, -R5 ;  /* 0x000000010c0c8824 */ /* 0x000fe200078e0a05 */
[----:B------:R-:W-:Y:S01]  /*1870*/  LOP3.LUT R28, R6, 0xb4, RZ, 0xfc, !PT ;  /* 0x000000b4061c7812 */ /* 0x000fe200078efcff */
[----:B------:R-:W-:Y:S01]  /*1880*/  @!P3 IMAD.MOV R0, RZ, RZ, -R0 ;  /* 0x000000ffff00b224 */ /* 0x000fe200078e0a00 */
[----:B------:R-:W-:Y:S01]  /*1890*/  ISETP.GE.AND P3, PT, R17, RZ, PT ;  /* 0x000000ff1100720c */ /* 0x000fe20003f66270 */
[----:B------:R-:W-:Y:S01]  /*18a0*/  IMAD.HI.U32 R11, R9, R18, RZ ;  /* 0x00000012090b7227 */ /* 0x000fe200078e00ff */
[----:B------:R-:W-:-:S02]  /*18b0*/  ISETP.GT.U32.AND P0, PT, R5, R12, PT ;  /* 0x0000000c0500720c */ /* 0x000fc40003f04070 */
[----:B------:R-:W-:Y:S01]  /*18c0*/  @!P4 LOP3.LUT R0, RZ, R2, RZ, 0x33, !PT ;  /* 0x00000002ff00c212 */ /* 0x000fe200078e33ff */
[----:B------:R-:W-:Y:S01]  /*18d0*/  IMAD.MOV R7, RZ, RZ, -R7 ;  /* 0x000000ffff077224 */ /* 0x000fe200078e0a07 */
[----:B------:R-:W-:Y:S01]  /*18e0*/  ISETP.GE.AND P4, PT, R13, RZ, PT ;  /* 0x000000ff0d00720c */ /* 0x000fe20003f86270 */
[----:B------:R-:W-:Y:S01]  /*18f0*/  @!P5 IMAD.IADD R8, R8, 0x1, -R5 ;  /* 0x000000010808d824 */ /* 0x000fe200078e0a05 */
[C---:B------:R-:W-:Y:S01]  /*1900*/  LOP3.LUT R13, R6.reuse, 0xe4, RZ, 0xfc, !PT ;  /* 0x000000e4060d7812 */ /* 0x040fe200078efcff */
[----:B------:R-:W-:Y:S01]  /*1910*/  IMAD.MOV R11, RZ, RZ, -R11 ;  /* 0x000000ffff0b7224 */ /* 0x000fe200078e0a0b */
[----:B------:R-:W-:Y:S01]  /*1920*/  ISETP.GE.AND P5, PT, R15, RZ, PT ;  /* 0x000000ff0f00720c */ /* 0x000fe20003fa6270 */
[C---:B------:R-:W-:Y:S01]  /*1930*/  IMAD R14, R5.reuse, R7, R16 ;  /* 0x00000007050e7224 */ /* 0x040fe200078e0210 */
[C---:B------:R-:W-:Y:S01]  /*1940*/  LOP3.LUT R15, R6.reuse, 0xe0, RZ, 0xfc, !PT ;  /* 0x000000e0060f7812 */ /* 0x040fe200078efcff */
[----:B------:R-:W-:Y:S01]  /*1950*/  IMAD.MOV.U32 R7, RZ, RZ, R8 ;  /* 0x000000ffff077224 */ /* 0x000fe200078e0008 */
[----:B------:R-:W-:Y:S01]  /*1960*/  LOP3.LUT R16, R6, 0xd8, RZ, 0xfc, !PT ;  /* 0x000000d806107812 */ /* 0x000fe200078efcff */
[--C-:B------:R-:W-:Y:S01]  /*1970*/  @!P0 IMAD.IADD R12, R12, 0x1, -R5.reuse ;  /* 0x000000010c0c8824 */ /* 0x100fe200078e0a05 */
[----:B------:R-:W-:Y:S01]  /*1980*/  LOP3.LUT R17, R6, 0xd4, RZ, 0xfc, !PT ;  /* 0x000000d406117812 */ /* 0x000fe200078efcff */
[C---:B------:R-:W-:Y:S01]  /*1990*/  IMAD R11, R5.reuse, R11, R18 ;  /* 0x0000000b050b7224 */ /* 0x040fe200078e0212 */
[----:B------:R-:W-:Y:S01]  /*19a0*/  IABS R18, R13 ;  /* 0x0000000d00127213 */ /* 0x000fe20000000000 */
[----:B------:R-:W-:Y:S01]  /*19b0*/  IMAD.MOV.U32 R8, RZ, RZ, R12 ;  /* 0x000000ffff087224 */ /* 0x000fe200078e000c */
[----:B------:R-:W-:Y:S01]  /*19c0*/  ISETP.GE.AND P0, PT, R16, RZ, PT ;  /* 0x000000ff1000720c */ /* 0x000fe20003f06270 */
[----:B------:R-:W-:Y:S01]  /*19d0*/  @!P6 IMAD.IADD R10, R10, 0x1, -R5 ;  /* 0x000000010a0ae824 */ /* 0x000fe200078e0a05 */
[C---:B------:R-:W-:Y:S01]  /*19e0*/  ISETP.GT.U32.AND P6, PT, R5.reuse, R14, PT ;  /* 0x0000000e0500720c */ /* 0x040fe20003fc4070 */
[----:B------:R-:W-:Y:S01]  /*19f0*/  @!P3 IMAD.MOV R8, RZ, RZ, -R8 ;  /* 0x000000ffff08b224 */ /* 0x000fe200078e0a08 */
[----:B------:R-:W-:Y:S01]  /*1a00*/  ISETP.GT.U32.AND P3, PT, R5, R11, PT ;  /* 0x0000000b0500720c */ /* 0x000fe20003f64070 */
[----:B------:R-:W-:Y:S01]  /*1a10*/  IMAD.MOV.U32 R2, RZ, RZ, R10 ;  /* 0x000000ffff027224 */ /* 0x000fe200078e000a */
[----:B------:R-:W-:Y:S01]  /*1a20*/  IABS R20, R16 ;  /* 0x0000001000147213 */ /* 0x000fe20000000000 */
[----:B------:R-:W-:Y:S01]  /*1a30*/  IMAD.HI.U32 R10, R9, R18, RZ ;  /* 0x00000012090a7227 */ /* 0x000fe200078e00ff */
[----:B------:R-:W-:-:S02]  /*1a40*/  LOP3.LUT R29, R6, 0xac, RZ, 0xfc, !PT ;  /* 0x000000ac061d7812 */ /* 0x000fc400078efcff */
[----:B------:R-:W-:Y:S01]  /*1a50*/  LOP3.LUT R31, R6, 0xa8, RZ, 0xfc, !PT ;  /* 0x000000a8061f7812 */ /* 0x000fe200078efcff */
[----:B------:R-:W-:Y:S01]  /*1a60*/  @!P2 IMAD.MOV R2, RZ, RZ, -R2 ;  /* 0x000000ffff02a224 */ /* 0x000fe200078e0a02 */
[----:B------:R-:W-:Y:S01]  /*1a70*/  ISETP.GE.AND P2, PT, R15, RZ, PT ;  /* 0x000000ff0f00720c */ /* 0x000fe20003f46270 */
[----:B------:R-:W-:Y:S01]  /*1a80*/  IMAD.MOV R10, RZ, RZ, -R10 ;  /* 0x000000ffff0a7224 */ /* 0x000fe200078e0a0a */
[----:B------:R-:W-:Y:S01]  /*1a90*/  IABS R15, R15 ;  /* 0x0000000f000f7213 */ /* 0x000fe20000000000 */
[----:B------:R-:W-:Y:S01]  /*1aa0*/  @!P1 IMAD.MOV R7, RZ, RZ, -R7 ;  /* 0x000000ffff079224 */ /* 0x000fe200078e0a07 */
[----:B------:R-:W-:Y:S01]  /*1ab0*/  ISETP.GE.AND P1, PT, R13, RZ, PT ;  /* 0x000000ff0d00720c */ /* 0x000fe20003f26270 */
[----:B------:R-:W-:Y:S01]  /*1ac0*/  @!P3 IMAD.IADD R11, R11, 0x1, -R5 ;  /* 0x000000010b0bb824 */ /* 0x000fe200078e0a05 */
[----:B------:R-:W-:Y:S01]  /*1ad0*/  IABS R13, R17 ;  /* 0x00000011000d7213 */ /* 0x000fe20000000000 */
[----:B------:R-:W-:Y:S01]  /*1ae0*/  IMAD.MOV.U32 R16, RZ, RZ, R15 ;  /* 0x000000ffff107224 */ /* 0x000fe200078e000f */
[----:B------:R-:W-:Y:S01]  /*1af0*/  IABS R30, R31 ;  /* 0x0000001f001e7213 */ /* 0x000fe20000000000 */
[----:B------:R-:W-:Y:S01]  /*1b00*/  @!P6 IMAD.IADD R14, R14, 0x1, -R5 ;  /* 0x000000010e0ee824 */ /* 0x000fe200078e0a05 */
[C---:B------:R-:W-:Y:S01]  /*1b10*/  ISETP.GT.U32.AND P3, PT, R5.reuse, R11, PT ;  /* 0x0000000b0500720c */ /* 0x040fe20003f64070 */
[----:B------:R-:W-:Y:S01]  /*1b20*/  IMAD R12, R5, R10, R18 ;  /* 0x0000000a050c7224 */ /* 0x000fe200078e0212 */
[----:B------:R-:W-:Y:S01]  /*1b30*/  LOP3.LUT R33, R6, 0x94, RZ, 0xfc, !PT ;  /* 0x0000009406217812 */ /* 0x000fe200078efcff */
[----:B------:R-:W-:Y:S01]  /*1b40*/  IMAD.HI.U32 R10, R9, R16, RZ ;  /* 0x00000010090a7227 */ /* 0x000fe200078e00ff */
[----:B------:R-:W-:-:S02]  /*1b50*/  ISETP.GT.U32.AND P6, PT, R5, R14, PT ;  /* 0x0000000e0500720c */ /* 0x000fc40003fc4070 */
[C---:B------:R-:W-:Y:S01]  /*1b60*/  LOP3.LUT R35, R6.reuse, 0x90, RZ, 0xfc, !PT ;  /* 0x0000009006237812 */ /* 0x040fe200078efcff */
[----:B------:R-:W-:Y:S01]  /*1b70*/  IMAD.MOV R15, RZ, RZ, -R10 ;  /* 0x000000ffff0f7224 */ /* 0x000fe200078e0a0a */
[C---:B------:R-:W-:Y:S01]  /*1b80*/  LOP3.LUT R37, R6.reuse, 0x8c, RZ, 0xfc, !PT ;  /* 0x0000008c06257812 */ /* 0x040fe200078efcff */
[----:B------:R-:W-:Y:S01]  /*1b90*/  IMAD.MOV.U32 R18, RZ, RZ, R13 ;  /* 0x000000ffff127224 */ /* 0x000fe200078e000d */
[----:B------:R-:W-:Y:S01]  /*1ba0*/  IABS R34, R35 ;  /* 0x0000002300227213 */ /* 0x000fe20000000000 */
[----:B------:R-:W-:Y:S01]  /*1bb0*/  IMAD R16, R5, R15, R16 ;  /* 0x0000000f05107224 */ /* 0x000fe200078e0210 */
[C---:B------:R-:W-:Y:S01]  /*1bc0*/  LOP3.LUT R38, R6.reuse, 0x88, RZ, 0xfc, !PT ;  /* 0x0000008806267812 */ /* 0x040fe200078efcff */
[----:B------:R-:W-:Y:S01]  /*1bd0*/  IMAD.HI.U32 R10, R9, R18, RZ ;  /* 0x00000012090a7227 */ /* 0x000fe200078e00ff */
[----:B------:R-:W-:Y:S02]  /*1be0*/  IABS R36, R37 ;  /* 0x0000002500247213 */ /* 0x000fe40000000000 */
[C---:B------:R-:W-:Y:S01]  /*1bf0*/  LOP3.LUT R39, R6.reuse, 0x80, RZ, 0xfc, !PT ;  /* 0x0000008006277812 */ /* 0x040fe200078efcff */
[----:B------:R-:W-:Y:S01]  /*1c00*/  @!P3 IMAD.IADD R11, R11, 0x1, -R5 ;  /* 0x000000010b0bb824 */ /* 0x000fe200078e0a05 */
[----:B------:R-:W-:Y:S01]  /*1c10*/  ISETP.GT.U32.AND P3, PT, R5, R16, PT ;  /* 0x000000100500720c */ /* 0x000fe20003f64070 */
[----:B------:R-:W-:Y:S01]  /*1c20*/  IMAD.MOV R15, RZ, RZ, -R10 ;  /* 0x000000ffff0f7224 */ /* 0x000fe200078e0a0a */
[C---:B------:R-:W-:Y:S01]  /*1c30*/  LOP3.LUT R41, R6.reuse, 0x78, RZ, 0xfc, !PT ;  /* 0x0000007806297812 */ /* 0x040fe200078efcff */
[----:B------:R-:W-:Y:S01]  /*1c40*/  IMAD.HI.U32 R10, R9, R22, RZ ;  /* 0x00000016090a7227 */ /* 0x000fe200078e00ff */
[----:B------:R-:W-:-:S02]  /*1c50*/  LOP3.LUT R43, R6, 0x74, RZ, 0xfc, !PT ;  /* 0x00000074062b7812 */ /* 0x000fc400078efcff */
[----:B------:R-:W-:Y:S01]  /*1c60*/  IABS R40, R41 ;  /* 0x0000002900287213 */ /* 0x000fe20000000000 */
[----:B------:R-:W-:Y:S01]  /*1c70*/  @!P6 IMAD.IADD R14, R14, 0x1, -R5 ;  /* 0x000000010e0ee824 */ /* 0x000fe200078e0a05 */
[----:B------:R-:W-:Y:S01]  /*1c80*/  ISETP.GT.U32.AND P6, PT, R5, R12, PT ;  /* 0x0000000c0500720c */ /* 0x000fe20003fc4070 */
[----:B------:R-:W-:Y:S01]  /*1c90*/  IMAD.HI.U32 R13, R9, R20, RZ ;  /* 0x00000014090d7227 */ /* 0x000fe200078e00ff */
[C---:B------:R-:W-:Y:S02]  /*1ca0*/  LOP3.LUT R45, R6.reuse, 0x70, RZ, 0xfc, !PT ;  /* 0x00000070062d7812 */ /* 0x040fe400078efcff */
[----:B------:R-:W-:Y:S01]  /*1cb0*/  IABS R42, R43 ;  /* 0x0000002b002a7213 */ /* 0x000fe20000000000 */
[C---:B------:R-:W-:Y:S01]  /*1cc0*/  IMAD R15, R5.reuse, R15, R18 ;  /* 0x0000000f050f7224 */ /* 0x040fe200078e0212 */
[----:B------:R-:W-:Y:S01]  /*1cd0*/  IABS R44, R45 ;  /* 0x0000002d002c7213 */ /* 0x000fe20000000000 */
[----:B------:R-:W-:Y:S01]  /*1ce0*/  IMAD.MOV R10, RZ, RZ, -R10 ;  /* 0x000000ffff0a7224 */ /* 0x000fe200078e0a0a */
[C---:B------:R-:W-:Y:S01]  /*1cf0*/  LOP3.LUT R46, R6.reuse, 0x6c, RZ, 0xfc, !PT ;  /* 0x0000006c062e7812 */ /* 0x040fe200078efcff */
[----:B------:R-:W-:Y:S01]  /*1d00*/  IMAD.MOV R13, RZ, RZ, -R13 ;  /* 0x000000ffff0d7224 */ /* 0x000fe200078e0a0d */
[C---:B------:R-:W-:Y:S01]  /*1d10*/  LOP3.LUT R49, R6.reuse, 0x54, RZ, 0xfc, !PT ;  /* 0x0000005406317812 */ /* 0x040fe200078efcff */
[C---:B------:R-:W-:Y:S01]  /*1d20*/  IMAD R18, R5.reuse, R10, R22 ;  /* 0x0000000a05127224 */ /* 0x040fe200078e0216 */
[----:B------:R-:W-:Y:S01]  /*1d30*/  IABS R22, R23 ;  /* 0x0000001700167213 */ /* 0x000fe20000000000 */
[----:B------:R-:W-:Y:S01]  /*1d40*/  @!P5 IMAD.MOV R11, RZ, RZ, -R11 ;  /* 0x000000ffff0bd224 */ /* 0x000fe200078e0a0b */
[C---:B------:R-:W-:Y:S01]  /*1d50*/  ISETP.GT.U32.AND P5, PT, R5.reuse, R15, PT ;  /* 0x0000000f0500720c */ /* 0x040fe20003fa4070 */
[C---:B------:R-:W-:Y:S01]  /*1d60*/  IMAD R13, R5.reuse, R13, R20 ;  /* 0x0000000d050d7224 */ /* 0x040fe200078e0214 */
[----:B------:R-:W-:Y:S01]  /*1d70*/  IABS R20, R21 ;  /* 0x0000001500147213 */ /* 0x000fe20000000000 */
[----:B------:R-:W-:Y:S01]  /*1d80*/  IMAD.MOV.U32 R10, RZ, RZ, R14 ;  /* 0x000000ffff0a7224 */ /* 0x000fe200078e000e */
[----:B------:R-:W-:Y:S01]  /*1d90*/  LOP3.LUT R47, R6, 0x58, RZ, 0xfc, !PT ;  /* 0x00000058062f7812 */ /* 0x000fe200078efcff */
[--C-:B------:R-:W-:Y:S01]  /*1da0*/  @!P3 IMAD.IADD R16, R16, 0x1, -R5.reuse ;  /* 0x000000011010b824 */ /* 0x100fe200078e0a05 */
[C---:B------:R-:W-:Y:S01]  /*1db0*/  ISETP.GT.U32.AND P3, PT, R5.reuse, R18, PT ;  /* 0x000000120500720c */ /* 0x040fe20003f64070 */
[----:B------:R-:W-:Y:S01]  /*1dc0*/  @!P6 IMAD.IADD R12, R12, 0x1, -R5 ;  /* 0x000000010c0ce824 */ /* 0x000fe200078e0a05 */
[----:B------:R-:W-:Y:S01]  /*1dd0*/  LOP3.LUT R51, R6, 0x4c, RZ, 0xfc, !PT ;  /* 0x0000004c06337812 */ /* 0x000fe200078efcff */
[----:B------:R-:W-:Y:S01]  /*1de0*/  @!P4 IMAD.MOV R10, RZ, RZ, -R10 ;  /* 0x000000ffff0ac224 */ /* 0x000fe200078e0a0a */
[----:B------:R-:W-:Y:S01]  /*1df0*/  ISETP.GT.U32.AND P4, PT, R5, R13, PT ;  /* 0x0000000d0500720c */ /* 0x000fe20003f84070 */
[----:B------:R-:W-:Y:S01]  /*1e00*/  IMAD.HI.U32 R14, R9, R20, RZ ;  /* 0x00000014090e7227 */ /* 0x000fe200078e00ff */
[----:B------:R-:W-:-:S02]  /*1e10*/  ISETP.GT.U32.AND P6, PT, R5, R12, PT ;  /* 0x0000000c0500720c */ /* 0x000fc40003fc4070 */
[----:B------:R-:W-:Y:S01]  /*1e20*/  IABS R48, R51 ;  /* 0x0000003300307213 */ /* 0x000fe20000000000 */
[--C-:B------:R-:W-:Y:S01]  /*1e30*/  @!P5 IMAD.IADD R15, R15, 0x1, -R5.reuse ;  /* 0x000000010f0fd824 */ /* 0x100fe200078e0a05 */
[C---:B------:R-:W-:Y:S01]  /*1e40*/  LOP3.LUT R53, R6.reuse, 0x44, RZ, 0xfc, !PT ;  /* 0x0000004406357812 */ /* 0x040fe200078efcff */
[----:B------:R-:W-:Y:S01]  /*1e50*/  IMAD.MOV R14, RZ, RZ, -R14 ;  /* 0x000000ffff0e7224 */ /* 0x000fe200078e0a0e */
[----:B------:R-:W-:Y:S01]  /*1e60*/  LOP3.LUT R55, R6, 0x38, RZ, 0xfc, !PT ;  /* 0x0000003806377812 */ /* 0x000fe200078efcff */
[----:B------:R-:W-:Y:S01]  /*1e70*/  @!P3 IMAD.IADD R18, R18, 0x1, -R5 ;  /* 0x000000011212b824 */ /* 0x000fe200078e0a05 */
[C---:B------:R-:W-:Y:S01]  /*1e80*/  ISETP.GT.U32.AND P3, PT, R5.reuse, R15, PT ;  /* 0x0000000f0500720c */ /* 0x040fe20003f64070 */
[----:B------:R-:W-:Y:S01]  /*1e90*/  IMAD R20, R5, R14, R20 ;  /* 0x0000000e05147224 */ /* 0x000fe200078e0214 */
[----:B------:R-:W-:Y:S01]  /*1ea0*/  IABS R52, R53 ;  /* 0x0000003500347213 */ /* 0x000fe20000000000 */
[----:B------:R-:W-:Y:S01]  /*1eb0*/  IMAD.HI.U32 R14, R9, R22, RZ ;  /* 0x00000016090e7227 */ /* 0x000fe200078e00ff */
[----:B------:R-:W-:-:S02]  /*1ec0*/  IABS R56, R55 ;  /* 0x0000003700387213 */ /* 0x000fc40000000000 */
[----:B------:R-:W-:Y:S01]  /*1ed0*/  LOP3.LUT R65, R6, 0x10, RZ, 0xfc, !PT ;  /* 0x0000001006417812 */ /* 0x000fe200078efcff */
[--C-:B------:R-:W-:Y:S01]  /*1ee0*/  @!P4 IMAD.IADD R13, R13, 0x1, -R5.reuse ;  /* 0x000000010d0dc824 */ /* 0x100fe200078e0a05 */
[----:B------:R-:W-:Y:S01]  /*1ef0*/  ISETP.GT.U32.AND P4, PT, R5, R16, PT ;  /* 0x000000100500720c */ /* 0x000fe20003f84070 */
[----:B------:R-:W-:Y:S01]  /*1f00*/  IMAD.MOV R14, RZ, RZ, -R14 ;  /* 0x000000ffff0e7224 */ /* 0x000fe200078e0a0e */
[----:B------:R-:W-:Y:S01]  /*1f10*/  IABS R88, R65 ;  /* 0x0000004100587213 */ /* 0x000fe20000000000 */
[--C-:B------:R-:W-:Y:S01]  /*1f20*/  @!P6 IMAD.IADD R12, R12, 0x1, -R5.reuse ;  /* 0x000000010c0ce824 */ /* 0x100fe200078e0a05 */
[----:B------:R-:W-:Y:S01]  /*1f30*/  ISETP.GE.AND P6, PT, R17, RZ, PT ;  /* 0x000000ff1100720c */ /* 0x000fe20003fc6270 */
[C---:B------:R-:W-:Y:S01]  /*1f40*/  IMAD R17, R5.reuse, R14, R22 ;  /* 0x0000000e05117224 */ /* 0x040fe200078e0216 */
[----:B------:R-:W-:Y:S01]  /*1f50*/  ISETP.GT.U32.AND P5, PT, R5, R13, PT ;  /* 0x0000000d0500720c */ /* 0x000fe20003fa4070 */
        /* <DEDUP_REMOVED lines=8> */
[----:B------:R-:W-:Y:S01]  /*1fe0*/  ISETP.GT.U32.AND P4, PT, R5, R20, PT ;  /* 0x000000140500720c */ /* 0x000fe20003f84070 */
[----:B------:R-:W-:Y:S01]  /*1ff0*/  IMAD.MOV R14, RZ, RZ, -R14 ;  /* 0x000000ffff0e7224 */ /* 0x000fe200078e0a0e */
[C---:B------:R-:W-:Y:S01]  /*2000*/  LOP3.LUT R69, R6.reuse, 0x8, RZ, 0xfc, !PT ;  /* 0x0000000806457812 */ /* 0x040fe200078efcff */
[--C-:B------:R-:W-:Y:S01]  /*2010*/  @!P5 IMAD.IADD R13, R13, 0x1, -R5.reuse ;  /* 0x000000010d0dd824 */ /* 0x100fe200078e0a05 */
[----:B------:R-:W-:Y:S01]  /*2020*/  ISETP.GE.AND P5, PT, R19, RZ, PT ;  /* 0x000000ff1300720c */ /* 0x000fe20003fa6270 */
[----:B------:R-:W-:Y:S01]  /*2030*/  IMAD.HI.U32 R19, R9, R26, RZ ;  /* 0x0000001a09137227 */ /* 0x000fe200078e00ff */
[----:B------:R-:W-:Y:S02]  /*2040*/  IABS R92, R69 ;  /* 0x00000045005c7213 */ /* 0x000fe40000000000 */
[----:B------:R-:W-:Y:S01]  /*2050*/  LOP3.LUT R71, R6, 0x4, RZ, 0xfc, !PT ;  /* 0x0000000406477812 */ /* 0x000fe200078efcff */
[----:B------:R-:W-:Y:S01]  /*2060*/  @!P3 IMAD.IADD R17, R17, 0x1, -R5 ;  /* 0x000000011111b824 */ /* 0x000fe200078e0a05 */
[----:B------:R-:W-:Y:S01]  /*2070*/  IABS R96, R6 ;  /* 0x0000000600607213 */ /* 0x000fe20000000000 */
[----:B------:R-:W-:Y:S01]  /*2080*/  IMAD.MOV R22, RZ, RZ, -R19 ;  /* 0x000000ffff167224 */ /* 0x000fe200078e0a13 */
[----:B------:R-:W-:Y:S01]  /*2090*/  IABS R94, R71 ;  /* 0x00000047005e7213 */ /* 0x000fe20000000000 */
[----:B------:R-:W-:Y:S01]  /*20a0*/  @!P4 IMAD.IADD R20, R20, 0x1, -R5 ;  /* 0x000000011414c824 */ /* 0x000fe200078e0a05 */
[----:B------:R-:W-:Y:S01]  /*20b0*/  ISETP.GE.AND P4, PT, R23, RZ, PT ;  /* 0x000000ff1700720c */ /* 0x000fe20003f86270 */
[----:B------:R-:W-:Y:S01]  /*20c0*/  @!P0 IMAD.MOV R13, RZ, RZ, -R13 ;  /* 0x000000ffff0d8224 */ /* 0x000fe200078e0a0d */
[C---:B------:R-:W-:Y:S01]  /*20d0*/  ISETP.GT.U32.AND P0, PT, R5.reuse, R17, PT ;  /* 0x000000110500720c */ /* 0x040fe20003f04070 */
[C---:B------:R-:W-:Y:S01]  /*20e0*/  IMAD R19, R5.reuse, R14, R24 ;  /* 0x0000000e05137224 */ /* 0x040fe200078e0218 */
[----:B------:R-:W-:Y:S01]  /*20f0*/  LOP3.LUT R23, R6, 0xb8, RZ, 0xfc, !PT ;  /* 0x000000b806177812 */ /* 0x000fe200078efcff */
[----:B------:R-:W-:Y:S01]  /*2100*/  @!P2 IMAD.MOV R16, RZ, RZ, -R16 ;  /* 0x000000ffff10a224 */ /* 0x000fe200078e0a10 */
[C---:B------:R-:W-:Y:S01]  /*2110*/  ISETP.GT.U32.AND P3, PT, R5.reuse, R20, PT ;  /* 0x000000140500720c */ /* 0x040fe20003f64070 */
[----:B------:R-:W-:Y:S01]  /*2120*/  @!P1 IMAD.IADD R18, R18, 0x1, -R5 ;  /* 0x0000000112129824 */ /* 0x000fe200078e0a05 */
[----:B------:R-:W-:Y:S01]  /*2130*/  IABS R24, R23 ;  /* 0x0000001700187213 */ /* 0x000fe20000000000 */
[C---:B------:R-:W-:Y:S01]  /*2140*/  IMAD R22, R5.reuse, R22, R26 ;  /* 0x0000001605167224 */ /* 0x040fe200078e021a */
[----:B------:R-:W-:Y:S01]  /*2150*/  ISETP.GT.U32.AND P2, PT, R5, R19, PT ;  /* 0x000000130500720c */ /* 0x000fe20003f44070 */
[----:B------:R-:W-:Y:S01]  /*2160*/  IMAD.MOV.U32 R14, RZ, RZ, R18 ;  /* 0x000000ffff0e7224 */ /* 0x000fe200078e0012 */
[----:B------:R-:W-:Y:S01]  /*2170*/  IABS R26, R28 ;  /* 0x0000001c001a7213 */ /* 0x000fe20000000000 */
[----:B------:R-:W-:Y:S01]  /*2180*/  IMAD.HI.U32 R18, R9, R24, RZ ;  /* 0x0000001809127227 */ /* 0x000fe200078e00ff */
[----:B------:R-:W-:-:S02]  /*2190*/  ISETP.GE.AND P1, PT, R21, RZ, PT ;  /* 0x000000ff1500720c */ /* 0x000fc40003f26270 */
[----:B------:R-:W-:Y:S01]  /*21a0*/  SHF.R.S32.HI R190, RZ, 0x5, R190 ;  /* 0x00000005ffbe7819 */ /* 0x000fe200000114be */
[----:B------:R-:W-:-:S04]  /*21b0*/  IMAD.HI.U32 R21, R9, R26, RZ ;  /* 0x0000001a09157227 */ /* 0x000fc800078e00ff */
[----:B------:R-:W-:Y:S01]  /*21c0*/  @!P5 IMAD.MOV R14, RZ, RZ, -R14 ;  /* 0x000000ffff0ed224 */ /* 0x000fe200078e0a0e */
[----:B------:R-:W-:Y:S01]  /*21d0*/  ISETP.GT.U32.AND P5, PT, R5, R22, PT ;  /* 0x000000160500720c */ /* 0x000fe20003fa4070 */
[----:B------:R-:W-:Y:S01]  /*21e0*/  @!P0 IMAD.IADD R17, R17, 0x1, -R5 ;  /* 0x0000000111118824 */ /* 0x000fe200078e0a05 */
[----:B------:R-:W-:Y:S01]  /*21f0*/  ISETP.GE.AND P0, PT, R23, RZ, PT ;  /* 0x000000ff1700720c */ /* 0x000fe20003f06270 */
[----:B------:R-:W-:Y:S02]  /*2200*/  IMAD.MOV R18, RZ, RZ, -R18 ;  /* 0x000000ffff127224 */ /* 0x000fe400078e0a12 */
[----:B------:R-:W-:Y:S02]  /*2210*/  IMAD.MOV R23, RZ, RZ, -R21 ;  /* 0x000000ffff177224 */ /* 0x000fe400078e0a15 */
[----:B------:R-:W-:Y:S02]  /*2220*/  @!P2 IMAD.IADD R19, R19, 0x1, -R5 ;  /* 0x000000011313a824 */ /* 0x000fe400078e0a05 */
[----:B------:R-:W-:-:S02]  /*2230*/  IMAD R21, R5, R18, R24 ;  /* 0x0000001205157224 */ /* 0x000fc400078e0218 */
[C---:B------:R-:W-:Y:S01]  /*2240*/  IMAD R24, R5.reuse, R23, R26 ;  /* 0x0000001705187224 */ /* 0x040fe200078e021a */
[----:B------:R-:W-:Y:S01]  /*2250*/  ISETP.GT.U32.AND P2, PT, R5, R19, PT ;  /* 0x000000130500720c */ /* 0x000fe20003f44070 */
[----:B------:R-:W-:Y:S01]  /*2260*/  @!P3 IMAD.IADD R20, R20, 0x1, -R5 ;  /* 0x000000011414b824 */ /* 0x000fe200078e0a05 */
[----:B------:R-:W-:Y:S01]  /*2270*/  ISETP.GE.AND P3, PT, R27, RZ, PT ;  /* 0x000000ff1b00720c */ /* 0x000fe20003f66270 */
[----:B------:R-:W-:Y:S01]  /*2280*/  @!P4 IMAD.MOV R17, RZ, RZ, -R17 ;  /* 0x000000ffff11c224 */ /* 0x000fe200078e0a11 */
[----:B------:R-:W-:Y:S01]  /*2290*/  LOP3.LUT R27, R6, 0xb0, RZ, 0xfc, !PT ;  /* 0x000000b0061b7812 */ /* 0x000fe200078efcff */
[----:B------:R-:W-:Y:S01]  /*22a0*/  @!P6 IMAD.MOV R15, RZ, RZ, -R15 ;  /* 0x000000ffff0fe224 */ /* 0x000fe200078e0a0f */
[----:B------:R-:W-:Y:S01]  /*22b0*/  ISETP.GT.U32.AND P4, PT, R5, R24, PT ;  /* 0x000000180500720c */ /* 0x000fe20003f84070 */
[----:B------:R-:W-:Y:S01]  /*22c0*/  @!P5 IMAD.IADD R22, R22, 0x1, -R5 ;  /* 0x000000011616d824 */ /* 0x000fe200078e0a05 */
[----:B------:R-:W-:Y:S01]  /*22d0*/  ISETP.GE.AND P6, PT, R25, RZ, PT ;  /* 0x000000ff1900720c */ /* 0x000fe20003fc6270 */
[----:B------:R-:W-:Y:S01]  /*22e0*/  IMAD.MOV.U32 R18, RZ, RZ, R20 ;  /* 0x000000ffff127224 */ /* 0x000fe200078e0014 */
[----:B------:R-:W-:Y:S01]  /*22f0*/  IABS R25, R27 ;  /* 0x0000001b00197213 */ /* 0x000fe20000000000 */
[----:B------:R-:W-:Y:S01]  /*2300*/  IMAD R0, R0, UR7, RZ ;  /* 0x0000000700007c24 */ /* 0x000fe2000f8e02ff */
[C---:B------:R-:W-:Y:S01]  /*2310*/  ISETP.GT.U32.AND P5, PT, R5.reuse, R22, PT ;  /* 0x000000160500720c */ /* 0x040fe20003fa4070 */
[----:B------:R-:W-:Y:S01]  /*2320*/  @!P1 IMAD.MOV R18, RZ, RZ, -R18 ;  /* 0x000000ffff129224 */ /* 0x000fe200078e0a12 */
[----:B------:R-:W-:Y:S01]  /*2330*/  ISETP.GT.U32.AND P1, PT, R5, R21, PT ;  /* 0x000000150500720c */ /* 0x000fe20003f24070 */
[----:B------:R-:W-:Y:S01]  /*2340*/  IMAD.MOV.U32 R26, RZ, RZ, R25 ;  /* 0x000000ffff1a7224 */ /* 0x000fe200078e0019 */
[----:B------:R-:W-:Y:S01]  /*2350*/  ULDC UR7, c[0x0][0x238] ;  /* 0x00008e0000077ab9 */ /* 0x000fe20000000800 */
[----:B------:R-:W-:Y:S01]  /*2360*/  @!P2 IMAD.IADD R19, R19, 0x1, -R5 ;  /* 0x000000011313a824 */ /* 0x000fe200078e0a05 */
[----:B------:R-:W-:Y:S01]  /*2370*/  ISETP.GE.AND P2, PT, R28, RZ, PT ;  /* 0x000000ff1c00720c */ /* 0x000fe20003f46270 */
[----:B------:R-:W-:Y:S01]  /*2380*/  IMAD.HI.U32 R20, R9, R26, RZ ;  /* 0x0000001a09147227 */ /* 0x000fe200078e00ff */
[----:B------:R-:W-:-:S03]  /*2390*/  IABS R28, R29 ;  /* 0x0000001d001c7213 */ /* 0x000fc60000000000 */
[----:B------:R-:W-:Y:S02]  /*23a0*/  @!P4 IMAD.IADD R24, R24, 0x1, -R5 ;  /* 0x000000011818c824 */ /* 0x000fe400078e0a05 */
[----:B------:R-:W-:Y:S02]  /*23b0*/  IMAD.MOV R20, RZ, RZ, -R20 ;  /* 0x000000ffff147224 */ /* 0x000fe400078e0a14 */
[----:B------:R-:W-:Y:S01]  /*23c0*/  IMAD.HI.U32 R25, R9, R28, RZ ;  /* 0x0000001c09197227 */ /* 0x000fe200078e00ff */
[----:B------:R-:W-:-:S03]  /*23d0*/  ISETP.GT.U32.AND P4, PT, R5, R24, PT ;  /* 0x000000180500720c */ /* 0x000fc60003f84070 */
[--C-:B------:R-:W-:Y:S01]  /*23e0*/  @!P5 IMAD.IADD R22, R22, 0x1, -R5.reuse ;  /* 0x000000011616d824 */ /* 0x100fe200078e0a05 */
[----:B------:R-:W-:Y:S01]  /*23f0*/  ISETP.GE.AND P5, PT, R27, RZ, PT ;  /* 0x000000ff1b00720c */ /* 0x000fe20003fa6270 */
[----:B------:R-:W-:Y:S02]  /*2400*/  @!P1 IMAD.IADD R21, R21, 0x1, -R5 ;  /* 0x0000000115159824 */ /* 0x000fe400078e0a05 */
[----:B------:R-:W-:Y:S02]  /*2410*/  IMAD R23, R5, R20, R26 ;  /* 0x0000001405177224 */ /* 0x000fe400078e021a */
[----:B------:R-:W-:Y:S01]  /*2420*/  IMAD.HI.U32 R26, R9, R30, RZ ;  /* 0x0000001e091a7227 */ /* 0x000fe200078e00ff */
[----:B------:R-:W-:-:S03]  /*2430*/  ISETP.GT.U32.AND P1, PT, R5, R21, PT ;  /* 0x000000150500720c */ /* 0x000fc60003f24070 */
[----:B------:R-:W-:Y:S02]  /*2440*/  IMAD.MOV R25, RZ, RZ, -R25 ;  /* 0x000000ffff197224 */ /* 0x000fe400078e0a19 */
[----:B------:R-:W-:Y:S02]  /*2450*/  IMAD.MOV.U32 R20, RZ, RZ, R22 ;  /* 0x000000ffff147224 */ /* 0x000fe400078e0016 */
[----:B------:R-:W-:Y:S02]  /*2460*/  IMAD.MOV R22, RZ, RZ, -R26 ;  /* 0x000000ffff167224 */ /* 0x000fe400078e0a1a */
[----:B------:R-:W-:Y:S01]  /*2470*/  @!P6 IMAD.MOV R19, RZ, RZ, -R19 ;  /* 0x000000ffff13e224 */ /* 0x000fe200078e0a13 */
[C---:B------:R-:W-:Y:S01]  /*2480*/  ISETP.GT.U32.AND P6, PT, R5.reuse, R23, PT ;  /* 0x000000170500720c */ /* 0x040fe20003fc4070 */
[----:B------:R-:W-:Y:S02]  /*2490*/  IMAD R26, R5, R25, R28 ;  /* 0x00000019051a7224 */ /* 0x000fe400078e021c */
[----:B------:R-:W-:-:S02]  /*24a0*/  @!P4 IMAD.IADD R24, R24, 0x1, -R5 ;  /* 0x000000011818c824 */ /* 0x000fc400078e0a05 */
[----:B------:R-:W-:Y:S01]  /*24b0*/  @!P1 IMAD.IADD R21, R21, 0x1, -R5 ;  /* 0x0000000115159824 */ /* 0x000fe200078e0a05 */
[C---:B------:R-:W-:Y:S01]  /*24c0*/  ISETP.GT.U32.AND P4, PT, R5.reuse, R26, PT ;  /* 0x0000001a0500720c */ /* 0x040fe20003f84070 */
[----:B------:R-:W-:Y:S01]  /*24d0*/  IMAD R25, R5, R22, R30 ;  /* 0x0000001605197224 */ /* 0x000fe200078e021e */
[----:B------:R-:W-:Y:S01]  /*24e0*/  LOP3.LUT R22, R6, 0xa4, RZ, 0xfc, !PT ;  /* 0x000000a406167812 */ /* 0x000fe200078efcff */
[----:B------:R-:W-:Y:S01]  /*24f0*/  @!P0 IMAD.MOV R21, RZ, RZ, -R21 ;  /* 0x000000ffff158224 */ /* 0x000fe200078e0a15 */
[----:B------:R-:W-:Y:S01]  /*2500*/  ISETP.GE.AND P1, PT, R31, RZ, PT ;  /* 0x000000ff1f00720c */ /* 0x000fe20003f26270 */
[----:B------:R-:W-:Y:S01]  /*2510*/  @!P3 IMAD.MOV R20, RZ, RZ, -R20 ;  /* 0x000000ffff14b224 */ /* 0x000fe200078e0a14 */
[----:B------:R-:W-:Y:S01]  /*2520*/  ISETP.GE.AND P0, PT, R22, RZ, PT ;  /* 0x000000ff1600720c */ /* 0x000fe20003f06270 */
[----:B------:R-:W-:Y:S01]  /*2530*/  @!P6 IMAD.IADD R23, R23, 0x1, -R5 ;  /* 0x000000011717e824 */ /* 0x000fe200078e0a05 */
[----:B------:R-:W-:Y:S01]  /*2540*/  IABS R28, R22 ;  /* 0x00000016001c7213 */ /* 0x000fe20000000000 */
[----:B------:R-:W-:Y:S01]  /*2550*/  IMAD.MOV.U32 R22, RZ, RZ, R24 ;  /* 0x000000ffff167224 */ /* 0x000fe200078e0018 */
[----:B------:R-:W-:-:S02]  /*2560*/  LOP3.LUT R24, R6, 0xa0, RZ, 0xfc, !PT ;  /* 0x000000a006187812 */ /* 0x000fc400078efcff */
[----:B------:R-:W-:Y:S01]  /*2570*/  ISETP.GT.U32.AND P6, PT, R5, R23, PT ;  /* 0x000000170500720c */ /* 0x000fe20003fc4070 */
[----:B------:R-:W-:Y:S01]  /*2580*/  @!P4 IMAD.IADD R26, R26, 0x1, -R5 ;  /* 0x000000011a1ac824 */ /* 0x000fe200078e0a05 */
[----:B------:R-:W-:Y:S01]  /*2590*/  IABS R30, R24 ;  /* 0x00000018001e7213 */ /* 0x000fe20000000000 */
[----:B------:R-:W-:Y:S01]  /*25a0*/  @!P2 IMAD.MOV R22, RZ, RZ, -R22 ;  /* 0x000000ffff16a224 */ /* 0x000fe200078e0a16 */
[----:B------:R-:W-:Y:S01]  /*25b0*/  ISETP.GE.AND P2, PT, R24, RZ, PT ;  /* 0x000000ff1800720c */ /* 0x000fe20003f46270 */
[----:B------:R-:W-:Y:S01]  /*25c0*/  IMAD.HI.U32 R24, R9, R28, RZ ;  /* 0x0000001c09187227 */ /* 0x000fe200078e00ff */
[----:B------:R-:W-:Y:S02]  /*25d0*/  ISETP.GT.U32.AND P4, PT, R5, R26, PT ;  /* 0x0000001a0500720c */ /* 0x000fe40003f84070 */
[----:B------:R-:W-:Y:S01]  /*25e0*/  ISETP.GE.AND P3, PT, R29, RZ, PT ;  /* 0x000000ff1d00720c */ /* 0x000fe20003f66270 */
[----:B------:R-:W-:Y:S01]  /*25f0*/  IMAD.MOV R29, RZ, RZ, -R24 ;  /* 0x000000ffff1d7224 */ /* 0x000fe200078e0a18 */
[----:B------:R-:W-:Y:S01]  /*2600*/  LOP3.LUT R31, R6, 0x98, RZ, 0xfc, !PT ;  /* 0x00000098061f7812 */ /* 0x000fe200078efcff */
[----:B------:R-:W-:-:S03]  /*2610*/  IMAD.HI.U32 R24, R9, R30, RZ ;  /* 0x0000001e09187227 */ /* 0x000fc600078e00ff */
[----:B------:R-:W-:Y:S01]  /*2620*/  IABS R32, R31 ;  /* 0x0000001f00207213 */ /* 0x000fe20000000000 */
[--C-:B------:R-:W-:Y:S01]  /*2630*/  @!P6 IMAD.IADD R23, R23, 0x1, -R5.reuse ;  /* 0x000000011717e824 */ /* 0x100fe200078e0a05 */
[C---:B------:R-:W-:Y:S01]  /*2640*/  ISETP.GT.U32.AND P6, PT, R5.reuse, R25, PT ;  /* 0x000000190500720c */ /* 0x040fe20003fc4070 */
[----:B------:R-:W-:Y:S02]  /*2650*/  IMAD R28, R5, R29, R28 ;  /* 0x0000001d051c7224 */ /* 0x000fe400078e021c */
[----:B------:R-:W-:Y:S02]  /*2660*/  @!P4 IMAD.IADD R26, R26, 0x1, -R5 ;  /* 0x000000011a1ac824 */ /* 0x000fe400078e0a05 */
[----:B------:R-:W-:Y:S01]  /*2670*/  IMAD.HI.U32 R27, R9, R32, RZ ;  /* 0x00000020091b7227 */ /* 0x000fe200078e00ff */
[----:B------:R-:W-:-:S03]  /*2680*/  ISETP.GT.U32.AND P4, PT, R5, R28, PT ;  /* 0x0000001c0500720c */ /* 0x000fc60003f84070 */
[----:B------:R-:W-:Y:S02]  /*2690*/  IMAD.MOV R24, RZ, RZ, -R24 ;  /* 0x000000ffff187224 */ /* 0x000fe400078e0a18 */
[----:B------:R-:W-:Y:S02]  /*26a0*/  IMAD.MOV R29, RZ, RZ, -R27 ;  /* 0x000000ffff1d7224 */ /* 0x000fe400078e0a1b */
[----:B------:R-:W-:Y:S02]  /*26b0*/  IMAD R27, R5, R24, R30 ;  /* 0x00000018051b7224 */ /* 0x000fe400078e021e */
[--C-:B------:R-:W-:Y:S02]  /*26c0*/  @!P6 IMAD.IADD R25, R25, 0x1, -R5.reuse ;  /* 0x000000011919e824 */ /* 0x100fe400078e0a05 */
[----:B------:R-:W-:Y:S02]  /*26d0*/  IMAD.MOV.U32 R24, RZ, RZ, R26 ;  /* 0x000000ffff187224 */ /* 0x000fe400078e001a */
[C---:B------:R-:W-:Y:S01]  /*26e0*/  IMAD R30, R5.reuse, R29, R32 ;  /* 0x0000001d051e7224 */ /* 0x040fe200078e0220 */
[----:B------:R-:W-:Y:S01]  /*26f0*/  IABS R32, R33 ;  /* 0x0000002100207213 */ /* 0x000fe20000000000 */
[----:B------:R-:W-:Y:S01]  /*2700*/  @!P4 IMAD.IADD R28, R28, 0x1, -R5 ;  /* 0x000000011c1cc824 */ /* 0x000fe200078e0a05 */
[C---:B------:R-:W-:Y:S01]  /*2710*/  ISETP.GT.U32.AND P6, PT, R5.reuse, R25, PT ;  /* 0x000000190500720c */ /* 0x040fe20003fc4070 */
[----:B------:R-:W-:Y:S01]  /*2720*/  @!P3 IMAD.MOV R24, RZ, RZ, -R24 ;  /* 0x000000ffff18b224 */ /* 0x000fe200078e0a18 */
[----:B------:R-:W-:Y:S01]  /*2730*/  ISETP.GT.U32.AND P3, PT, R5, R27, PT ;  /* 0x0000001b0500720c */ /* 0x000fe20003f64070 */
[----:B------:R-:W-:Y:S01]  /*2740*/  IMAD.HI.U32 R26, R9, R32, RZ ;  /* 0x00000020091a7227 */ /* 0x000fe200078e00ff */
[----:B------:R-:W-:-:S03]  /*2750*/  ISETP.GT.U32.AND P4, PT, R5, R28, PT ;  /* 0x0000001c0500720c */ /* 0x000fc60003f84070 */
[----:B------:R-:W-:Y:S02]  /*2760*/  IMAD.MOV R29, RZ, RZ, -R26 ;  /* 0x000000ffff1d7224 */ /* 0x000fe400078e0a1a */
[----:B------:R-:W-:-:S04]  /*2770*/  IMAD.HI.U32 R26, R9, R34, RZ ;  /* 0x00000022091a7227 */ /* 0x000fc800078e00ff */
[--C-:B------:R-:W-:Y:S01]  /*2780*/  @!P6 IMAD.IADD R25, R25, 0x1, -R5.reuse ;  /* 0x000000011919e824 */ /* 0x100fe200078e0a05 */
[C---:B------:R-:W-:Y:S01]  /*2790*/  ISETP.GT.U32.AND P6, PT, R5.reuse, R30, PT ;  /* 0x0000001e0500720c */ /* 0x040fe20003fc4070 */
[----:B------:R-:W-:Y:S02]  /*27a0*/  IMAD R29, R5, R29, R32 ;  /* 0x0000001d051d7224 */ /* 0x000fe400078e0220 */
[--C-:B------:R-:W-:Y:S02]  /*27b0*/  @!P3 IMAD.IADD R27, R27, 0x1, -R5.reuse ;  /* 0x000000011b1bb824 */ /* 0x100fe400078e0a05 */
[----:B------:R-:W-:Y:S01]  /*27c0*/  @!P4 IMAD.IADD R28, R28, 0x1, -R5 ;  /* 0x000000011c1cc824 */ /* 0x000fe200078e0a05 */
[C---:B------:R-:W-:Y:S01]  /*27d0*/  ISETP.GT.U32.AND P4, PT, R5.reuse, R29, PT ;  /* 0x0000001d0500720c */ /* 0x040fe20003f84070 */
[----:B------:R-:W-:Y:S01]  /*27e0*/  IMAD.MOV R32, RZ, RZ, -R26 ;  /* 0x000000ffff207224 */ /* 0x000fe200078e0a1a */
[----:B------:R-:W-:Y:S01]  /*27f0*/  ISETP.GT.U32.AND P3, PT, R5, R27, PT ;  /* 0x0000001b0500720c */ /* 0x000fe20003f64070 */
[----:B------:R-:W-:Y:S01]  /*2800*/  @!P5 IMAD.MOV R23, RZ, RZ, -R23 ;  /* 0x000000ffff17d224 */ /* 0x000fe200078e0a17 */
[----:B------:R-:W-:Y:S01]  /*2810*/  ISETP.GE.AND P5, PT, R31, RZ, PT ;  /* 0x000000ff1f00720c */ /* 0x000fe20003fa6270 */
[----:B------:R-:W-:Y:S01]  /*2820*/  IMAD R32, R5, R32, R34 ;  /* 0x0000002005207224 */ /* 0x000fe200078e0222 */
[----:B------:R-:W-:Y:S01]  /*2830*/  IABS R31, R38 ;  /* 0x00000026001f7213 */ /* 0x000fe20000000000 */
[----:B------:R-:W-:-:S02]  /*2840*/  @!P6 IMAD.IADD R30, R30, 0x1, -R5 ;  /* 0x000000011e1ee824 */ /* 0x000fc400078e0a05 */
[----:B------:R-:W-:-:S03]  /*2850*/  IMAD.HI.U32 R26, R9, R36, RZ ;  /* 0x00000024091a7227 */ /* 0x000fc600078e00ff */
[----:B------:R-:W-:Y:S01]  /*2860*/  ISETP.GT.U32.AND P6, PT, R5, R30, PT ;  /* 0x0000001e0500720c */ /* 0x000fe20003fc4070 */
[--C-:B------:R-:W-:Y:S02]  /*2870*/  @!P4 IMAD.IADD R29, R29, 0x1, -R5.reuse ;  /* 0x000000011d1dc824 */ /* 0x100fe400078e0a05 */
[----:B------:R-:W-:Y:S01]  /*2880*/  @!P3 IMAD.IADD R27, R27, 0x1, -R5 ;  /* 0x000000011b1bb824 */ /* 0x000fe200078e0a05 */
[C---:B------:R-:W-:Y:S01]  /*2890*/  ISETP.GT.U32.AND P3, PT, R5.reuse, R32, PT ;  /* 0x000000200500720c */ /* 0x040fe20003f64070 */
[----:B------:R-:W-:Y:S01]  /*28a0*/  IMAD.MOV.U32 R34, RZ, RZ, R31 ;  /* 0x000000ffff227224 */ /* 0x000fe200078e001f */
[----:B------:R-:W-:Y:S01]  /*28b0*/  ISETP.GT.U32.AND P4, PT, R5, R29, PT ;  /* 0x0000001d0500720c */ /* 0x000fe20003f84070 */
[----:B------:R-:W-:Y:S02]  /*28c0*/  IMAD.MOV R31, RZ, RZ, -R26 ;  /* 0x000000ffff1f7224 */ /* 0x000fe400078e0a1a */
[----:B------:R-:W-:Y:S02]  /*28d0*/  IMAD.MOV.U32 R26, RZ, RZ, R28 ;  /* 0x000000ffff1a7224 */ /* 0x000fe400078e001c */
[----:B------:R-:W-:-:S04]  /*28e0*/  IMAD.HI.U32 R28, R9, R34, RZ ;  /* 0x00000022091c7227 */ /* 0x000fc800078e00ff */
[C---:B------:R-:W-:Y:S02]  /*28f0*/  IMAD R31, R5.reuse, R31, R36 ;  /* 0x0000001f051f7224 */ /* 0x040fe400078e0224 */
[----:B------:R-:W-:Y:S02]  /*2900*/  IMAD.MOV R28, RZ, RZ, -R28 ;  /* 0x000000ffff1c7224 */ /* 0x000fe400078e0a1c */
[--C-:B------:R-:W-:Y:S01]  /*2910*/  @!P6 IMAD.IADD R30, R30, 0x1, -R5.reuse ;  /* 0x000000011e1ee824 */ /* 0x100fe200078e0a05 */
[C---:B------:R-:W-:Y:S01]  /*2920*/  ISETP.GT.U32.AND P6, PT, R5.reuse, R31, PT ;  /* 0x0000001f0500720c */ /* 0x040fe20003fc4070 */
[----:B------:R-:W-:Y:S02]  /*2930*/  IMAD R34, R5, R28, R34 ;  /* 0x0000001c05227224 */ /* 0x000fe400078e0222 */
[----:B------:R-:W-:Y:S02]  /*2940*/  @!P3 IMAD.IADD R32, R32, 0x1, -R5 ;  /* 0x000000012020b824 */ /* 0x000fe400078e0a05 */
[----:B------:R-:W-:Y:S01]  /*2950*/  @!P1 IMAD.MOV R25, RZ, RZ, -R25 ;  /* 0x000000ffff199224 */ /* 0x000fe200078e0a19 */
[----:B------:R-:W-:Y:S01]  /*2960*/  ISETP.GE.AND P1, PT, R33, RZ, PT ;  /* 0x000000ff2100720c */ /* 0x000fe20003f26270 */
[--C-:B------:R-:W-:Y:S01]  /*2970*/  @!P4 IMAD.IADD R29, R29, 0x1, -R5.reuse ;  /* 0x000000011d1dc824 */ /* 0x100fe200078e0a05 */
[----:B------:R-:W-:Y:S01]  /*2980*/  LOP3.LUT R33, R6, 0x84, RZ, 0xfc, !PT ;  /* 0x0000008406217812 */ /* 0x000fe200078efcff */
[----:B------:R-:W-:Y:S01]  /*2990*/  IMAD.MOV.U32 R28, RZ, RZ, R30 ;  /* 0x000000ffff1c7224 */ /* 0x000fe200078e001e */
[C---:B------:R-:W-:Y:S01]  /*29a0*/  ISETP.GT.U32.AND P4, PT, R5.reuse, R34, PT ;  /* 0x000000220500720c */ /* 0x040fe20003f84070 */
[----:B------:R-:W-:Y:S01]  /*29b0*/  @!P0 IMAD.MOV R26, RZ, RZ, -R26 ;  /* 0x000000ffff1a8224 */ /* 0x000fe200078e0a1a */
[----:B------:R-:W-:Y:S01]  /*29c0*/  ISETP.GT.U32.AND P3, PT, R5, R32, PT ;  /* 0x000000200500720c */ /* 0x000fe20003f64070 */
[----:B------:R-:W-:Y:S01]  /*29d0*/  @!P6 IMAD.IADD R31, R31, 0x1, -R5 ;  /* 0x000000011f1fe824 */ /* 0x000fe200078e0a05 */
[----:B------:R-:W-:Y:S01]  /*29e0*/  IABS R36, R33 ;  /* 0x0000002100247213 */ /* 0x000fe20000000000 */
[----:B------:R-:W-:Y:S01]  /*29f0*/  @!P5 IMAD.MOV R28, RZ, RZ, -R28 ;  /* 0x000000ffff1cd224 */ /* 0x000fe200078e0a1c */
[----:B------:R-:W-:Y:S01]  /*2a00*/  ISETP.GE.AND P6, PT, R38, RZ, PT ;  /* 0x000000ff2600720c */ /* 0x000fe20003fc6270 */
[----:B------:R-:W-:Y:S01]  /*2a10*/  @!P2 IMAD.MOV R27, RZ, RZ, -R27 ;  /* 0x000000ffff1ba224 */ /* 0x000fe200078e0a1b */
[----:B------:R-:W-:Y:S01]  /*2a20*/  IABS R38, R39 ;  /* 0x0000002700267213 */ /* 0x000fe20000000000 */
[----:B------:R-:W-:Y:S01]  /*2a30*/  IMAD.HI.U32 R30, R9, R36, RZ ;  /* 0x00000024091e7227 */ /* 0x000fe200078e00ff */
[----:B------:R-:W-:-:S02]  /*2a40*/  ISETP.GT.U32.AND P5, PT, R5, R31, PT ;  /* 0x0000001f0500720c */ /* 0x000fc40003fa4070 */
[----:B------:R-:W-:Y:S01]  /*2a50*/  ISETP.GE.AND P0, PT, R35, RZ, PT ;  /* 0x000000ff2300720c */ /* 0x000fe20003f06270 */
[----:B------:R-:W-:Y:S01]  /*2a60*/  IMAD.MOV R30, RZ, RZ, -R30 ;  /* 0x000000ffff1e7224 */ /* 0x000fe200078e0a1e */
[----:B------:R-:W-:Y:S01]  /*2a70*/  ISETP.GE.AND P2, PT, R37, RZ, PT ;  /* 0x000000ff2500720c */ /* 0x000fe20003f46270 */
[--C-:B------:R-:W-:Y:S02]  /*2a80*/  @!P4 IMAD.IADD R34, R34, 0x1, -R5.reuse ;  /* 0x000000012222c824 */ /* 0x100fe400078e0a05 */
[----:B------:R-:W-:Y:S01]  /*2a90*/  @!P3 IMAD.IADD R32, R32, 0x1, -R5 ;  /* 0x000000012020b824 */ /* 0x000fe200078e0a05 */
[----:B------:R-:W-:Y:S01]  /*2aa0*/  ISETP.GE.AND P3, PT, R33, RZ, PT ;  /* 0x000000ff2100720c */ /* 0x000fe20003f66270 */
[C---:B------:R-:W-:Y:S01]  /*2ab0*/  IMAD R33, R5.reuse, R30, R36 ;  /* 0x0000001e05217224 */ /* 0x040fe200078e0224 */
[----:B------:R-:W-:Y:S01]  /*2ac0*/  ISETP.GT.U32.AND P4, PT, R5, R34, PT ;  /* 0x000000220500720c */ /* 0x000fe20003f84070 */
[----:B------:R-:W-:-:S04]  /*2ad0*/  IMAD.HI.U32 R30, R9, R38, RZ ;  /* 0x00000026091e7227 */ /* 0x000fc800078e00ff */
[----:B------:R-:W-:Y:S02]  /*2ae0*/  IMAD.MOV R30, RZ, RZ, -R30 ;  /* 0x000000ffff1e7224 */ /* 0x000fe400078e0a1e */
[----:B------:R-:W-:Y:S01]  /*2af0*/  @!P5 IMAD.IADD R31, R31, 0x1, -R5 ;  /* 0x000000011f1fd824 */ /* 0x000fe200078e0a05 */
[C---:B------:R-:W-:Y:S01]  /*2b00*/  ISETP.GT.U32.AND P5, PT, R5.reuse, R33, PT ;  /* 0x000000210500720c */ /* 0x040fe20003fa4070 */
[----:B------:R-:W-:Y:S02]  /*2b10*/  IMAD R36, R5, R30, R38 ;  /* 0x0000001e05247224 */ /* 0x000fe400078e0226 */
[----:B------:R-:W-:-:S04]  /*2b20*/  IMAD.HI.U32 R30, R9, R40, RZ ;  /* 0x00000028091e7227 */ /* 0x000fc800078e00ff */
[----:B------:R-:W-:-:S04]  /*2b30*/  IMAD.HI.U32 R35, R9, R42, RZ ;  /* 0x0000002a09237227 */ /* 0x000fc800078e00ff */
[----:B------:R-:W-:Y:S02]  /*2b40*/  IMAD.MOV R37, RZ, RZ, -R30 ;  /* 0x000000ffff257224 */ /* 0x000fe400078e0a1e */
[----:B------:R-:W-:Y:S01]  /*2b50*/  @!P4 IMAD.IADD R34, R34, 0x1, -R5 ;  /* 0x000000012222c824 */ /* 0x000fe200078e0a05 */
[----:B------:R-:W-:Y:S01]  /*2b60*/  ISETP.GT.U32.AND P4, PT, R5, R36, PT ;  /* 0x000000240500720c */ /* 0x000fe20003f84070 */
[----:B------:R-:W-:-:S04]  /*2b70*/  IMAD.HI.U32 R30, R9, R44, RZ ;  /* 0x0000002c091e7227 */ /* 0x000fc800078e00ff */
[----:B------:R-:W-:Y:S02]  /*2b80*/  IMAD.MOV R38, RZ, RZ, -R35 ;  /* 0x000000ffff267224 */ /* 0x000fe400078e0a23 */
[C---:B------:R-:W-:Y:S02]  /*2b90*/  IMAD R35, R5.reuse, R37, R40 ;  /* 0x0000002505237224 */ /* 0x040fe400078e0228 */
[----:B------:R-:W-:Y:S02]  /*2ba0*/  IMAD.MOV R37, RZ, RZ, -R30 ;  /* 0x000000ffff257224 */ /* 0x000fe400078e0a1e */
[----:B------:R-:W-:Y:S02]  /*2bb0*/  IMAD.MOV.U32 R30, RZ, RZ, R32 ;  /* 0x000000ffff1e7224 */ /* 0x000fe400078e0020 */
[C---:B------:R-:W-:Y:S02]  /*2bc0*/  IMAD R38, R5.reuse, R38, R42 ;  /* 0x0000002605267224 */ /* 0x040fe400078e022a */
[----:B------:R-:W-:Y:S01]  /*2bd0*/  @!P0 IMAD.MOV R30, RZ, RZ, -R30 ;  /* 0x000000ffff1e8224 */ /* 0x000fe200078e0a1e */
[----:B------:R-:W-:Y:S01]  /*2be0*/  ISETP.GT.U32.AND P0, PT, R5, R35, PT ;  /* 0x000000230500720c */ /* 0x000fe20003f04070 */
[----:B------:R-:W-:-:S02]  /*2bf0*/  IMAD.MOV.U32 R32, RZ, RZ, R34 ;  /* 0x000000ffff207224 */ /* 0x000fc400078e0022 */
[--C-:B------:R-:W-:Y:S01]  /*2c00*/  @!P5 IMAD.IADD R33, R33, 0x1, -R5.reuse ;  /* 0x000000012121d824 */ /* 0x100fe200078e0a05 */
[----:B------:R-:W-:Y:S01]  /*2c10*/  ISETP.GE.AND P5, PT, R39, RZ, PT ;  /* 0x000000ff2700720c */ /* 0x000fe20003fa6270 */
[----:B------:R-:W-:Y:S01]  /*2c20*/  @!P6 IMAD.MOV R32, RZ, RZ, -R32 ;  /* 0x000000ffff20e224 */ /* 0x000fe200078e0a20 */
[C---:B------:R-:W-:Y:S01]  /*2c30*/  ISETP.GT.U32.AND P6, PT, R5.reuse, R38, PT ;  /* 0x000000260500720c */ /* 0x040fe20003fc4070 */
[----:B------:R-:W-:Y:S01]  /*2c40*/  @!P4 IMAD.IADD R36, R36, 0x1, -R5 ;  /* 0x000000012424c824 */ /* 0x000fe200078e0a05 */
[C---:B------:R-:W-:Y:S01]  /*2c50*/  ISETP.GT.U32.AND P4, PT, R5.reuse, R33, PT ;  /* 0x000000210500720c */ /* 0x040fe20003f84070 */
[----:B------:R-:W-:Y:S01]  /*2c60*/  @!P1 IMAD.MOV R29, RZ, RZ, -R29 ;  /* 0x000000ffff1d9224 */ /* 0x000fe200078e0a1d */
[----:B------:R-:W-:Y:S01]  /*2c70*/  IABS R39, R46 ;  /* 0x0000002e00277213 */ /* 0x000fe20000000000 */
[C---:B------:R-:W-:Y:S01]  /*2c80*/  IMAD R37, R5.reuse, R37, R44 ;  /* 0x0000002505257224 */ /* 0x040fe200078e022c */
[----:B------:R-:W-:Y:S01]  /*2c90*/  ISETP.GT.U32.AND P1, PT, R5, R36, PT ;  /* 0x000000240500720c */ /* 0x000fe20003f24070 */
[----:B------:R-:W-:Y:S01]  /*2ca0*/  @!P0 IMAD.IADD R35, R35, 0x1, -R5 ;  /* 0x0000000123238824 */ /* 0x000fe200078e0a05 */
[----:B------:R-:W-:Y:S01]  /*2cb0*/  ISETP.GE.AND P0, PT, R45, RZ, PT ;  /* 0x000000ff2d00720c */ /* 0x000fe20003f06270 */
[----:B------:R-:W-:Y:S01]  /*2cc0*/  @!P2 IMAD.MOV R31, RZ, RZ, -R31 ;  /* 0x000000ffff1fa224 */ /* 0x000fe200078e0a1f */
[----:B------:R-:W-:Y:S01]  /*2cd0*/  ISETP.GE.AND P2, PT, R41, RZ, PT ;  /* 0x000000ff2900720c */ /* 0x000fe20003f46270 */
[----:B------:R-:W-:Y:S01]  /*2ce0*/  IMAD.MOV.U32 R40, RZ, RZ, R39 ;  /* 0x000000ffff287224 */ /* 0x000fe200078e0027 */
[----:B------:R-:W-:Y:S01]  /*2cf0*/  LOP3.LUT R41, R6, 0x68, RZ, 0xfc, !PT ;  /* 0x0000006806297812 */ /* 0x000fe200078efcff */
[--C-:B------:R-:W-:Y:S01]  /*2d00*/  @!P6 IMAD.IADD R38, R38, 0x1, -R5.reuse ;  /* 0x000000012626e824 */ /* 0x100fe200078e0a05 */
[----:B------:R-:W-:Y:S01]  /*2d10*/  ISETP.GT.U32.AND P6, PT, R5, R35, PT ;  /* 0x000000230500720c */ /* 0x000fe20003fc4070 */
[----:B------:R-:W-:Y:S01]  /*2d20*/  @!P4 IMAD.IADD R33, R33, 0x1, -R5 ;  /* 0x000000012121c824 */ /* 0x000fe200078e0a05 */
[----:B------:R-:W-:Y:S01]  /*2d30*/  ISETP.GT.U32.AND P4, PT, R5, R37, PT ;  /* 0x000000250500720c */ /* 0x000fe20003f84070 */
[----:B------:R-:W-:Y:S01]  /*2d40*/  IMAD.HI.U32 R34, R9, R40, RZ ;  /* 0x0000002809227227 */ /* 0x000fe200078e00ff */
[----:B------:R-:W-:-:S02]  /*2d50*/  IABS R42, R41 ;  /* 0x00000029002a7213 */ /* 0x000fc40000000000 */
[----:B------:R-:W-:Y:S01]  /*2d60*/  LOP3.LUT R45, R6, 0x60, RZ, 0xfc, !PT ;  /* 0x00000060062d7812 */ /* 0x000fe200078efcff */
[----:B------:R-:W-:Y:S01]  /*2d70*/  @!P1 IMAD.IADD R36, R36, 0x1, -R5 ;  /* 0x0000000124249824 */ /* 0x000fe200078e0a05 */
[----:B------:R-:W-:Y:S01]  /*2d80*/  ISETP.GE.AND P1, PT, R43, RZ, PT ;  /* 0x000000ff2b00720c */ /* 0x000fe20003f26270 */
[----:B------:R-:W-:Y:S01]  /*2d90*/  IMAD.MOV R34, RZ, RZ, -R34 ;  /* 0x000000ffff227224 */ /* 0x000fe200078e0a22 */
[----:B------:R-:W-:Y:S01]  /*2da0*/  LOP3.LUT R43, R6, 0x64, RZ, 0xfc, !PT ;  /* 0x00000064062b7812 */ /* 0x000fe200078efcff */
[----:B------:R-:W-:-:S03]  /*2db0*/  IMAD.HI.U32 R39, R9, R42, RZ ;  /* 0x0000002a09277227 */ /* 0x000fc600078e00ff */
[----:B------:R-:W-:Y:S01]  /*2dc0*/  IABS R44, R43 ;  /* 0x0000002b002c7213 */ /* 0x000fe20000000000 */
[----:B------:R-:W-:Y:S01]  /*2dd0*/  @!P3 IMAD.MOV R33, RZ, RZ, -R33 ;  /* 0x000000ffff21b224 */ /* 0x000fe200078e0a21 */
[C---:B------:R-:W-:Y:S01]  /*2de0*/  ISETP.GT.U32.AND P3, PT, R5.reuse, R38, PT ;  /* 0x000000260500720c */ /* 0x040fe20003f64070 */
[----:B------:R-:W-:Y:S02]  /*2df0*/  IMAD R40, R5, R34, R40 ;  /* 0x0000002205287224 */ /* 0x000fe400078e0228 */
[--C-:B------:R-:W-:Y:S01]  /*2e00*/  @!P6 IMAD.IADD R35, R35, 0x1, -R5.reuse ;  /* 0x000000012323e824 */ /* 0x100fe200078e0a05 */
[----:B------:R-:W-:Y:S01]  /*2e10*/  ISETP.GE.AND P6, PT, R46, RZ, PT ;  /* 0x000000ff2e00720c */ /* 0x000fe20003fc6270 */
[----:B------:R-:W-:Y:S01]  /*2e20*/  @!P4 IMAD.IADD R37, R37, 0x1, -R5 ;  /* 0x000000012525c824 */ /* 0x000fe200078e0a05 */
[----:B------:R-:W-:Y:S01]  /*2e30*/  IABS R46, R45 ;  /* 0x0000002d002e7213 */ /* 0x000fe20000000000 */
[----:B------:R-:W-:Y:S02]  /*2e40*/  IMAD.MOV.U32 R34, RZ, RZ, R36 ;  /* 0x000000ffff227224 */ /* 0x000fe400078e0024 */
[----:B------:R-:W-:Y:S01]  /*2e50*/  IMAD.MOV R39, RZ, RZ, -R39 ;  /* 0x000000ffff277224 */ /* 0x000fe200078e0a27 */
[----:B------:R-:W-:Y:S01]  /*2e60*/  ISETP.GT.U32.AND P4, PT, R5, R37, PT ;  /* 0x000000250500720c */ /* 0x000fe20003f84070 */
[----:B------:R-:W-:-:S04]  /*2e70*/  IMAD.HI.U32 R36, R9, R44, RZ ;  /* 0x0000002c09247227 */ /* 0x000fc800078e00ff */
[----:B------:R-:W-:Y:S02]  /*2e80*/  IMAD R39, R5, R39, R42 ;  /* 0x0000002705277224 */ /* 0x000fe400078e022a */
[----:B------:R-:W-:Y:S02]  /*2e90*/  IMAD.MOV R42, RZ, RZ, -R36 ;  /* 0x000000ffff2a7224 */ /* 0x000fe400078e0a24 */
[----:B------:R-:W-:-:S04]  /*2ea0*/  IMAD.HI.U32 R36, R9, R46, RZ ;  /* 0x0000002e09247227 */ /* 0x000fc800078e00ff */
[----:B------:R-:W-:Y:S02]  /*2eb0*/  IMAD.MOV R36, RZ, RZ, -R36 ;  /* 0x000000ffff247224 */ /* 0x000fe400078e0a24 */
[----:B------:R-:W-:Y:S01]  /*2ec0*/  @!P3 IMAD.IADD R38, R38, 0x1, -R5 ;  /* 0x000000012626b824 */ /* 0x000fe200078e0a05 */
[----:B------:R-:W-:Y:S01]  /*2ed0*/  ISETP.GE.AND P3, PT, R41, RZ, PT ;  /* 0x000000ff2900720c */ /* 0x000fe20003f66270 */
[----:B------:R-:W-:Y:S01]  /*2ee0*/  @!P5 IMAD.MOV R34, RZ, RZ, -R34 ;  /* 0x000000ffff22d224 */ /* 0x000fe200078e0a22 */
[C---:B------:R-:W-:Y:S01]  /*2ef0*/  ISETP.GT.U32.AND P5, PT, R5.reuse, R40, PT ;  /* 0x000000280500720c */ /* 0x040fe20003fa4070 */
[C---:B------:R-:W-:Y:S02]  /*2f00*/  IMAD R41, R5.reuse, R36, R46 ;  /* 0x0000002405297224 */ /* 0x040fe400078e022e */
[----:B------:R-:W-:Y:S01]  /*2f10*/  IMAD R42, R5, R42, R44 ;  /* 0x0000002a052a7224 */ /* 0x000fe200078e022c */
[----:B------:R-:W-:Y:S01]  /*2f20*/  IABS R44, R47 ;  /* 0x0000002f002c7213 */ /* 0x000fe20000000000 */
[----:B------:R-:W-:-:S02]  /*2f30*/  IMAD.MOV.U32 R36, RZ, RZ, R38 ;  /* 0x000000ffff247224 */ /* 0x000fc400078e0026 */
[----:B------:R-:W-:Y:S01]  /*2f40*/  @!P4 IMAD.IADD R37, R37, 0x1, -R5 ;  /* 0x000000012525c824 */ /* 0x000fe200078e0a05 */
[C---:B------:R-:W-:Y:S01]  /*2f50*/  ISETP.GT.U32.AND P4, PT, R5.reuse, R39, PT ;  /* 0x000000270500720c */ /* 0x040fe20003f84070 */
[----:B------:R-:W-:Y:S01]  /*2f60*/  @!P1 IMAD.MOV R36, RZ, RZ, -R36 ;  /* 0x000000ffff249224 */ /* 0x000fe200078e0a24 */
[----:B------:R-:W-:Y:S01]  /*2f70*/  ISETP.GT.U32.AND P1, PT, R5, R42, PT ;  /* 0x0000002a0500720c */ /* 0x000fe20003f24070 */
[----:B------:R-:W-:Y:S02]  /*2f80*/  @!P2 IMAD.MOV R35, RZ, RZ, -R35 ;  /* 0x000000ffff23a224 */ /* 0x000fe400078e0a23 */
[----:B------:R-:W-:Y:S01]  /*2f90*/  @!P5 IMAD.IADD R40, R40, 0x1, -R5 ;  /* 0x000000012828d824 */ /* 0x000fe200078e0a05 */
[----:B------:R-:W-:Y:S01]  /*2fa0*/  ISETP.GE.AND P5, PT, R43, RZ, PT ;  /* 0x000000ff2b00720c */ /* 0x000fe20003fa6270 */
[----:B------:R-:W-:Y:S01]  /*2fb0*/  IMAD.HI.U32 R38, R9, R44, RZ ;  /* 0x0000002c09267227 */ /* 0x000fe200078e00ff */
[----:B------:R-:W-:Y:S02]  /*2fc0*/  IABS R43, R49 ;  /* 0x00000031002b7213 */ /* 0x000fe40000000000 */
[----:B------:R-:W-:Y:S01]  /*2fd0*/  ISETP.GT.U32.AND P2, PT, R5, R40, PT ;  /* 0x000000280500720c */ /* 0x000fe20003f44070 */
[----:B------:R-:W-:-:S02]  /*2fe0*/  IMAD.MOV R38, RZ, RZ, -R38 ;  /* 0x000000ffff267224 */ /* 0x000fc400078e0a26 */
[--C-:B------:R-:W-:Y:S02]  /*2ff0*/  @!P4 IMAD.IADD R39, R39, 0x1, -R5.reuse ;  /* 0x000000012727c824 */ /* 0x100fe400078e0a05 */
[----:B------:R-:W-:Y:S02]  /*3000*/  @!P1 IMAD.IADD R42, R42, 0x1, -R5 ;  /* 0x000000012a2a9824 */ /* 0x000fe400078e0a05 */
[----:B------:R-:W-:Y:S01]  /*3010*/  IMAD.MOV.U32 R46, RZ, RZ, R43 ;  /* 0x000000ffff2e7224 */ /* 0x000fe200078e002b */
[C---:B------:R-:W-:Y:S01]  /*3020*/  ISETP.GT.U32.AND P4, PT, R5.reuse, R39, PT ;  /* 0x000000270500720c */ /* 0x040fe20003f84070 */
[C---:B------:R-:W-:Y:S01]  /*3030*/  IMAD R44, R5.reuse, R38, R44 ;  /* 0x00000026052c7224 */ /* 0x040fe200078e022c */
[----:B------:R-:W-:Y:S01]  /*3040*/  ISETP.GT.U32.AND P1, PT, R5, R42, PT ;  /* 0x0000002a0500720c */ /* 0x000fe20003f24070 */
[----:B------:R-:W-:-:S04]  /*3050*/  IMAD.HI.U32 R43, R9, R46, RZ ;  /* 0x0000002e092b7227 */ /* 0x000fc800078e00ff */
[----:B------:R-:W-:Y:S02]  /*3060*/  IMAD.MOV R43, RZ, RZ, -R43 ;  /* 0x000000ffff2b7224 */ /* 0x000fe400078e0a2b */
[--C-:B------:R-:W-:Y:S01]  /*3070*/  @!P2 IMAD.IADD R40, R40, 0x1, -R5.reuse ;  /* 0x000000012828a824 */ /* 0x100fe200078e0a05 */
[----:B------:R-:W-:Y:S01]  /*3080*/  ISETP.GE.AND P2, PT, R45, RZ, PT ;  /* 0x000000ff2d00720c */ /* 0x000fe20003f46270 */
[----:B------:R-:W-:Y:S02]  /*3090*/  IMAD R43, R5, R43, R46 ;  /* 0x0000002b052b7224 */ /* 0x000fe400078e022e */
[--C-:B------:R-:W-:Y:S01]  /*30a0*/  @!P4 IMAD.IADD R39, R39, 0x1, -R5.reuse ;  /* 0x000000012727c824 */ /* 0x100fe200078e0a05 */
[----:B------:R-:W-:Y:S01]  /*30b0*/  ISETP.GE.AND P4, PT, R47, RZ, PT ;  /* 0x000000ff2f00720c */ /* 0x000fe20003f86270 */
[----:B------:R-:W-:Y:S01]  /*30c0*/  @!P1 IMAD.IADD R42, R42, 0x1, -R5 ;  /* 0x000000012a2a9824 */ /* 0x000fe200078e0a05 */
[C---:B------:R-:W-:Y:S01]  /*30d0*/  LOP3.LUT R47, R6.reuse, 0x50, RZ, 0xfc, !PT ;  /* 0x00000050062f7812 */ /* 0x040fe200078efcff */
[----:B------:R-:W-:Y:S01]  /*30e0*/  IMAD.MOV.U32 R38, RZ, RZ, R40 ;  /* 0x000000ffff267224 */ /* 0x000fe200078e0028 */
[----:B------:R-:W-:Y:S01]  /*30f0*/  ISETP.GT.U32.AND P1, PT, R5, R43, PT ;  /* 0x0000002b0500720c */ /* 0x000fe20003f24070 */
[----:B------:R-:W-:Y:S01]  /*3100*/  @!P3 IMAD.MOV R39, RZ, RZ, -R39 ;  /* 0x000000ffff27b224 */ /* 0x000fe200078e0a27 */
[----:B------:R-:W-:Y:S01]  /*3110*/  IABS R46, R47 ;  /* 0x0000002f002e7213 */ /* 0x000fe20000000000 */
[----:B------:R-:W-:Y:S01]  /*3120*/  @!P0 IMAD.MOV R37, RZ, RZ, -R37 ;  /* 0x000000ffff258224 */ /* 0x000fe200078e0a25 */
[----:B------:R-:W-:Y:S01]  /*3130*/  ISETP.GE.AND P3, PT, R49, RZ, PT ;  /* 0x000000ff3100720c */ /* 0x000fe20003f66270 */
[----:B------:R-:W-:Y:S01]  /*3140*/  @!P6 IMAD.MOV R38, RZ, RZ, -R38 ;  /* 0x000000ffff26e224 */ /* 0x000fe200078e0a26 */
[----:B------:R-:W-:Y:S01]  /*3150*/  LOP3.LUT R49, R6, 0x48, RZ, 0xfc, !PT ;  /* 0x0000004806317812 */ /* 0x000fe200078efcff */
[----:B------:R-:W-:Y:S01]  /*3160*/  IMAD.HI.U32 R40, R9, R46, RZ ;  /* 0x0000002e09287227 */ /* 0x000fe200078e00ff */
[----:B------:R-:W-:-:S02]  /*3170*/  ISETP.GT.U32.AND P0, PT, R5, R41, PT ;  /* 0x000000290500720c */ /* 0x000fc40003f04070 */
[----:B------:R-:W-:Y:S01]  /*3180*/  ISETP.GT.U32.AND P6, PT, R5, R44, PT ;  /* 0x0000002c0500720c */ /* 0x000fe20003fc4070 */
[----:B------:R-:W-:Y:S01]  /*3190*/  IMAD.MOV R40, RZ, RZ, -R40 ;  /* 0x000000ffff287224 */ /* 0x000fe200078e0a28 */
[----:B------:R-:W-:Y:S01]  /*31a0*/  IABS R50, R49 ;  /* 0x0000003100327213 */ /* 0x000fe20000000000 */
[----:B------:R-:W-:Y:S02]  /*31b0*/  @!P1 IMAD.IADD R43, R43, 0x1, -R5 ;  /* 0x000000012b2b9824 */ /* 0x000fe400078e0a05 */
[C---:B------:R-:W-:Y:S02]  /*31c0*/  IMAD R46, R5.reuse, R40, R46 ;  /* 0x00000028052e7224 */ /* 0x040fe400078e022e */
[----:B------:R-:W-:Y:S01]  /*31d0*/  IMAD.MOV.U32 R40, RZ, RZ, R42 ;  /* 0x000000ffff287224 */ /* 0x000fe200078e002a */
[----:B------:R-:W-:Y:S01]  /*31e0*/  ISETP.GT.U32.AND P1, PT, R5, R43, PT ;  /* 0x0000002b0500720c */ /* 0x000fe20003f24070 */
[----:B------:R-:W-:-:S04]  /*31f0*/  IMAD.HI.U32 R42, R9, R50, RZ ;  /* 0x00000032092a7227 */ /* 0x000fc800078e00ff */
[----:B------:R-:W-:Y:S02]  /*3200*/  IMAD.MOV R42, RZ, RZ, -R42 ;  /* 0x000000ffff2a7224 */ /* 0x000fe400078e0a2a */
[--C-:B------:R-:W-:Y:S02]  /*3210*/  @!P0 IMAD.IADD R41, R41, 0x1, -R5.reuse ;  /* 0x0000000129298824 */ /* 0x100fe400078e0a05 */
[----:B------:R-:W-:Y:S02]  /*3220*/  @!P6 IMAD.IADD R44, R44, 0x1, -R5 ;  /* 0x000000012c2ce824 */ /* 0x000fe400078e0a05 */
[C---:B------:R-:W-:Y:S01]  /*3230*/  IMAD R50, R5.reuse, R42, R50 ;  /* 0x0000002a05327224 */ /* 0x040fe200078e0232 */
[C---:B------:R-:W-:Y:S01]  /*3240*/  ISETP.GT.U32.AND P0, PT, R5.reuse, R41, PT ;  /* 0x000000290500720c */ /* 0x040fe20003f04070 */
[----:B------:R-:W-:Y:S01]  /*3250*/  @!P5 IMAD.MOV R40, RZ, RZ, -R40 ;  /* 0x000000ffff28d224 */ /* 0x000fe200078e0a28 */
[----:B------:R-:W-:Y:S01]  /*3260*/  ISETP.GT.U32.AND P6, PT, R5, R44, PT ;  /* 0x0000002c0500720c */ /* 0x000fe20003fc4070 */
[----:B------:R-:W-:Y:S01]  /*3270*/  IMAD.HI.U32 R45, R9, R48, RZ ;  /* 0x00000030092d7227 */ /* 0x000fe200078e00ff */
[----:B------:R-:W-:-:S03]  /*3280*/  ISETP.GT.U32.AND P5, PT, R5, R46, PT ;  /* 0x0000002e0500720c */ /* 0x000fc60003fa4070 */
[----:B------:R-:W-:Y:S01]  /*3290*/  @!P1 IMAD.IADD R43, R43, 0x1, -R5 ;  /* 0x000000012b2b9824 */ /* 0x000fe200078e0a05 */
[----:B------:R-:W-:Y:S01]  /*32a0*/  ISETP.GT.U32.AND P1, PT, R5, R50, PT ;  /* 0x000000320500720c */ /* 0x000fe20003f24070 */
[----:B------:R-:W-:Y:S02]  /*32b0*/  IMAD.MOV R45, RZ, RZ, -R45 ;  /* 0x000000ffff2d7224 */ /* 0x000fe400078e0a2d */
[----:B------:R-:W-:-:S04]  /*32c0*/  IMAD.HI.U32 R42, R9, R52, RZ ;  /* 0x00000034092a7227 */ /* 0x000fc800078e00ff */
[----:B------:R-:W-:Y:S02]  /*32d0*/  IMAD R48, R5, R45, R48 ;  /* 0x0000002d05307224 */ /* 0x000fe400078e0230 */
[--C-:B------:R-:W-:Y:S01]  /*32e0*/  @!P0 IMAD.IADD R41, R41, 0x1, -R5.reuse ;  /* 0x0000000129298824 */ /* 0x100fe200078e0a05 */
[----:B------:R-:W-:Y:S01]  /*32f0*/  ISETP.GE.AND P0, PT, R47, RZ, PT ;  /* 0x000000ff2f00720c */ /* 0x000fe20003f06270 */
[--C-:B------:R-:W-:Y:S01]  /*3300*/  @!P6 IMAD.IADD R44, R44, 0x1, -R5.reuse ;  /* 0x000000012c2ce824 */ /* 0x100fe200078e0a05 */
[----:B------:R-:W-:Y:S01]  /*3310*/  ISETP.GT.U32.AND P6, PT, R5, R48, PT ;  /* 0x000000300500720c */ /* 0x000fe20003fc4070 */
[--C-:B------:R-:W-:Y:S02]  /*3320*/  @!P5 IMAD.IADD R46, R46, 0x1, -R5.reuse ;  /* 0x000000012e2ed824 */ /* 0x100fe400078e0a05 */
[----:B------:R-:W-:Y:S02]  /*3330*/  @!P1 IMAD.IADD R50, R50, 0x1, -R5 ;  /* 0x0000000132329824 */ /* 0x000fe400078e0a05 */
[----:B------:R-:W-:Y:S01]  /*3340*/  @!P2 IMAD.MOV R41, RZ, RZ, -R41 ;  /* 0x000000ffff29a224 */ /* 0x000fe200078e0a29 */
[----:B------:R-:W-:Y:S01]  /*3350*/  ISETP.GE.AND P2, PT, R51, RZ, PT ;  /* 0x000000ff3300720c */ /* 0x000fe20003f46270 */
[----:B------:R-:W-:Y:S01]  /*3360*/  IMAD.MOV R42, RZ, RZ, -R42 ;  /* 0x000000ffff2a7224 */ /* 0x000fe200078e0a2a */
[----:B------:R-:W-:Y:S01]  /*3370*/  ISETP.GT.U32.AND P5, PT, R5, R46, PT ;  /* 0x0000002e0500720c */ /* 0x000fe20003fa4070 */
[----:B------:R-:W-:Y:S01]  /*3380*/  IMAD.HI.U32 R45, R9, R56, RZ ;  /* 0x00000038092d7227 */ /* 0x000fe200078e00ff */
[----:B------:R-:W-:-:S02]  /*3390*/  LOP3.LUT R51, R6, 0x40, RZ, 0xfc, !PT ;  /* 0x0000004006337812 */ /* 0x000fc400078efcff */
[C---:B------:R-:W-:Y:S01]  /*33a0*/  ISETP.GT.U32.AND P1, PT, R5.reuse, R50, PT ;  /* 0x000000320500720c */ /* 0x040fe20003f24070 */
[----:B------:R-:W-:Y:S01]  /*33b0*/  IMAD R52, R5, R42, R52 ;  /* 0x0000002a05347224 */ /* 0x000fe200078e0234 */
[----:B------:R-:W-:Y:S01]  /*33c0*/  IABS R54, R51 ;  /* 0x0000003300367213 */ /* 0x000fe20000000000 */
[----:B------:R-:W-:Y:S01]  /*33d0*/  @!P6 IMAD.IADD R48, R48, 0x1, -R5 ;  /* 0x000000013030e824 */ /* 0x000fe200078e0a05 */
[----:B------:R-:W-:Y:S01]  /*33e0*/  ISETP.GE.AND P6, PT, R49, RZ, PT ;  /* 0x000000ff3100720c */ /* 0x000fe20003fc6270 */
[----:B------:R-:W-:Y:S02]  /*33f0*/  IMAD.MOV.U32 R42, RZ, RZ, R44 ;  /* 0x000000ffff2a7224 */ /* 0x000fe400078e002c */
[----:B------:R-:W-:-:S04]  /*3400*/  IMAD.HI.U32 R44, R9, R54, RZ ;  /* 0x00000036092c7227 */ /* 0x000fc800078e00ff */
[----:B------:R-:W-:Y:S01]  /*3410*/  @!P5 IMAD.IADD R46, R46, 0x1, -R5 ;  /* 0x000000012e2ed824 */ /* 0x000fe200078e0a05 */
[C---:B------:R-:W-:Y:S01]  /*3420*/  ISETP.GT.U32.AND P5, PT, R5.reuse, R52, PT ;  /* 0x000000340500720c */ /* 0x040fe20003fa4070 */
[----:B------:R-:W-:Y:S02]  /*3430*/  IMAD.MOV R47, RZ, RZ, -R44 ;  /* 0x000000ffff2f7224 */ /* 0x000fe400078e0a2c */
[----:B------:R-:W-:Y:S02]  /*3440*/  IMAD.MOV R45, RZ, RZ, -R45 ;  /* 0x000000ffff2d7224 */ /* 0x000fe400078e0a2d */
[--C-:B------:R-:W-:Y:S02]  /*3450*/  @!P1 IMAD.IADD R50, R50, 0x1, -R5.reuse ;  /* 0x0000000132329824 */ /* 0x100fe400078e0a05 */
[----:B------:R-:W-:Y:S02]  /*3460*/  IMAD.MOV.U32 R44, RZ, RZ, R46 ;  /* 0x000000ffff2c7224 */ /* 0x000fe400078e002e */
[C---:B------:R-:W-:Y:S01]  /*3470*/  IMAD R46, R5.reuse, R47, R54 ;  /* 0x0000002f052e7224 */ /* 0x040fe200078e0236 */
[C---:B------:R-:W-:Y:S01]  /*3480*/  LOP3.LUT R47, R6.reuse, 0x30, RZ, 0xfc, !PT ;  /* 0x00000030062f7812 */ /* 0x040fe200078efcff */
[C---:B------:R-:W-:Y:S01]  /*3490*/  IMAD R54, R5.reuse, R45, R56 ;  /* 0x0000002d05367224 */ /* 0x040fe200078e0238 */
[----:B------:R-:W-:Y:S01]  /*34a0*/  LOP3.LUT R45, R6, 0x34, RZ, 0xfc, !PT ;  /* 0x00000034062d7812 */ /* 0x000fe200078efcff */
[----:B------:R-:W-:Y:S01]  /*34b0*/  IMAD.MOV.U32 R60, RZ, RZ, R50 ;  /* 0x000000ffff3c7224 */ /* 0x000fe200078e0032 */
[C---:B------:R-:W-:Y:S01]  /*34c0*/  ISETP.GT.U32.AND P1, PT, R5.reuse, R46, PT ;  /* 0x0000002e0500720c */ /* 0x040fe20003f24070 */
[----:B------:R-:W-:Y:S01]  /*34d0*/  @!P4 IMAD.MOV R42, RZ, RZ, -R42 ;  /* 0x000000ffff2ac224 */ /* 0x000fe200078e0a2a */
[C---:B------:R-:W-:Y:S01]  /*34e0*/  ISETP.GT.U32.AND P4, PT, R5.reuse, R48, PT ;  /* 0x000000300500720c */ /* 0x040fe20003f84070 */
[----:B------:R-:W-:Y:S01]  /*34f0*/  @!P6 IMAD.MOV R60, RZ, RZ, -R60 ;  /* 0x000000ffff3ce224 */ /* 0x000fe200078e0a3c */
[----:B------:R-:W-:Y:S01]  /*3500*/  ISETP.GT.U32.AND P6, PT, R5, R54, PT ;  /* 0x000000360500720c */ /* 0x000fe20003fc4070 */
[----:B------:R-:W-:Y:S01]  /*3510*/  @!P0 IMAD.MOV R44, RZ, RZ, -R44 ;  /* 0x000000ffff2c8224 */ /* 0x000fe200078e0a2c */
[----:B------:R-:W-:Y:S01]  /*3520*/  ISETP.GE.AND P0, PT, R51, RZ, PT ;  /* 0x000000ff3300720c */ /* 0x000fe20003f06270 */
[----:B------:R-:W-:Y:S01]  /*3530*/  @!P5 IMAD.IADD R52, R52, 0x1, -R5 ;  /* 0x000000013434d824 */ /* 0x000fe200078e0a05 */
[----:B------:R-:W-:Y:S01]  /*3540*/  LOP3.LUT R51, R6, 0x2c, RZ, 0xfc, !PT ;  /* 0x0000002c06337812 */ /* 0x000fe200078efcff */
[----:B------:R-:W-:Y:S01]  /*3550*/  @!P3 IMAD.MOV R43, RZ, RZ, -R43 ;  /* 0x000000ffff2bb224 */ /* 0x000fe200078e0a2b */
[----:B------:R-:W-:-:S02]  /*3560*/  ISETP.GE.AND P3, PT, R53, RZ, PT ;  /* 0x000000ff3500720c */ /* 0x000fc40003f66270 */
[----:B------:R-:W-:Y:S01]  /*3570*/  IABS R56, R51 ;  /* 0x0000003300387213 */ /* 0x000fe20000000000 */
[--C-:B------:R-:W-:Y:S01]  /*3580*/  @!P1 IMAD.IADD R46, R46, 0x1, -R5.reuse ;  /* 0x000000012e2e9824 */ /* 0x100fe200078e0a05 */
[----:B------:R-:W-:Y:S01]  /*3590*/  ISETP.GT.U32.AND P5, PT, R5, R52, PT ;  /* 0x000000340500720c */ /* 0x000fe20003fa4070 */
[--C-:B------:R-:W-:Y:S01]  /*35a0*/  @!P4 IMAD.IADD R48, R48, 0x1, -R5.reuse ;  /* 0x000000013030c824 */ /* 0x100fe200078e0a05 */
[----:B------:R-:W-:Y:S01]  /*35b0*/  ISETP.GE.AND P4, PT, R55, RZ, PT ;  /* 0x000000ff3700720c */ /* 0x000fe20003f86270 */
[----:B------:R-:W-:Y:S01]  /*35c0*/  @!P6 IMAD.IADD R54, R54, 0x1, -R5 ;  /* 0x000000013636e824 */ /* 0x000fe200078e0a05 */
[C---:B------:R-:W-:Y:S01]  /*35d0*/  ISETP.GT.U32.AND P1, PT, R5.reuse, R46, PT ;  /* 0x0000002e0500720c */ /* 0x040fe20003f24070 */
[----:B------:R-:W-:Y:S01]  /*35e0*/  IMAD.MOV.U32 R58, RZ, RZ, R48 ;  /* 0x000000ffff3a7224 */ /* 0x000fe200078e0030 */
[----:B------:R-:W-:Y:S02]  /*35f0*/  IABS R48, R45 ;  /* 0x0000002d00307213 */ /* 0x000fe40000000000 */
[----:B------:R-:W-:Y:S01]  /*3600*/  ISETP.GT.U32.AND P6, PT, R5, R54, PT ;  /* 0x000000360500720c */ /* 0x000fe20003fc4070 */
[----:B------:R-:W-:Y:S01]  /*3610*/  @!P2 IMAD.MOV R58, RZ, RZ, -R58 ;  /* 0x000000ffff3aa224 */ /* 0x000fe200078e0a3a */
[----:B------:R-:W-:Y:S01]  /*3620*/  ISETP.GE.AND P2, PT, R45, RZ, PT ;  /* 0x000000ff2d00720c */ /* 0x000fe20003f46270 */
[----:B------:R-:W-:Y:S01]  /*3630*/  IMAD.HI.U32 R45, R9, R48, RZ ;  /* 0x00000030092d7227 */ /* 0x000fe200078e00ff */
[----:B------:R-:W-:-:S02]  /*3640*/  LOP3.LUT R53, R6, 0x28, RZ, 0xfc, !PT ;  /* 0x0000002806357812 */ /* 0x000fc400078efcff */
[----:B------:R-:W-:Y:S01]  /*3650*/  IABS R50, R47 ;  /* 0x0000002f00327213 */ /* 0x000fe20000000000 */
[----:B------:R-:W-:Y:S01]  /*3660*/  IMAD.MOV R49, RZ, RZ, -R45 ;  /* 0x000000ffff317224 */ /* 0x000fe200078e0a2d */
[----:B------:R-:W-:Y:S01]  /*3670*/  IABS R66, R53 ;  /* 0x0000003500427213 */ /* 0x000fe20000000000 */
[----:B------:R-:W-:-:S04]  /*3680*/  IMAD.HI.U32 R45, R9, R56, RZ ;  /* 0x00000038092d7227 */ /* 0x000fc800078e00ff */
[----:B------:R-:W-:Y:S01]  /*3690*/  @!P1 IMAD.IADD R46, R46, 0x1, -R5 ;  /* 0x000000012e2e9824 */ /* 0x000fe200078e0a05 */
[----:B------:R-:W-:Y:S01]  /*36a0*/  ISETP.GE.AND P1, PT, R51, RZ, PT ;  /* 0x000000ff3300720c */ /* 0x000fe20003f26270 */
[----:B------:R-:W-:Y:S02]  /*36b0*/  IMAD.MOV R45, RZ, RZ, -R45 ;  /* 0x000000ffff2d7224 */ /* 0x000fe400078e0a2d */
[--C-:B------:R-:W-:Y:S01]  /*36c0*/  @!P6 IMAD.IADD R54, R54, 0x1, -R5.reuse ;  /* 0x000000013636e824 */ /* 0x100fe200078e0a05 */
[----:B------:R-:W-:Y:S01]  /*36d0*/  ISETP.GE.AND P6, PT, R53, RZ, PT ;  /* 0x000000ff3500720c */ /* 0x000fe20003fc6270 */
[----:B------:R-:W-:Y:S01]  /*36e0*/  IMAD.MOV.U32 R64, RZ, RZ, R46 ;  /* 0x000000ffff407224 */ /* 0x000fe200078e002e */
[C---:B------:R-:W-:Y:S01]  /*36f0*/  LOP3.LUT R53, R6.reuse, 0x24, RZ, 0xfc, !PT ;  /* 0x0000002406357812 */ /* 0x040fe200078efcff */
[----:B------:R-:W-:Y:S01]  /*3700*/  IMAD R46, R5, R45, R56 ;  /* 0x0000002d052e7224 */ /* 0x000fe200078e0238 */
[----:B------:R-:W-:Y:S01]  /*3710*/  LOP3.LUT R56, R6, 0x18, RZ, 0xfc, !PT ;  /* 0x0000001806387812 */ /* 0x000fe200078efcff */
[----:B------:R-:W-:Y:S01]  /*3720*/  IMAD.MOV.U32 R68, RZ, RZ, R54 ;  /* 0x000000ffff447224 */ /* 0x000fe200078e0036 */
[----:B------:R-:W-:Y:S01]  /*3730*/  IABS R78, R53 ;  /* 0x00000035004e7213 */ /* 0x000fe20000000000 */
[----:B------:R-:W-:Y:S01]  /*3740*/  @!P5 IMAD.IADD R52, R52, 0x1, -R5 ;  /* 0x000000013434d824 */ /* 0x000fe200078e0a05 */
[----:B------:R-:W-:Y:S01]  /*3750*/  ISETP.GE.AND P5, PT, R47, RZ, PT ;  /* 0x000000ff2f00720c */ /* 0x000fe20003fa6270 */
[----:B------:R-:W-:Y:S01]  /*3760*/  @!P4 IMAD.MOV R68, RZ, RZ, -R68 ;  /* 0x000000ffff44c224 */ /* 0x000fe200078e0a44 */
[C---:B------:R-:W-:Y:S01]  /*3770*/  ISETP.GT.U32.AND P4, PT, R5.reuse, R46, PT ;  /* 0x0000002e0500720c */ /* 0x040fe20003f84070 */
[----:B------:R-:W-:Y:S01]  /*3780*/  IMAD R48, R5, R49, R48 ;  /* 0x0000003105307224 */ /* 0x000fe200078e0230 */
[----:B------:R-:W-:Y:S01]  /*3790*/  IABS R84, R56 ;  /* 0x0000003800547213 */ /* 0x000fe20000000000 */
[----:B------:R-:W-:Y:S01]  /*37a0*/  IMAD.MOV.U32 R62, RZ, RZ, R52 ;  /* 0x000000ffff3e7224 */ /* 0x000fe200078e0034 */
[----:B------:R-:W-:Y:S01]  /*37b0*/  LOP3.LUT R54, R6, 0x20, RZ, 0xfc, !PT ;  /* 0x0000002006367812 */ /* 0x000fe200078efcff */
[----:B------:R-:W-:-:S03]  /*37c0*/  IMAD.HI.U32 R45, R9, R78, RZ ;  /* 0x0000004e092d7227 */ /* 0x000fc600078e00ff */
[----:B------:R-:W-:Y:S01]  /*37d0*/  IABS R80, R54 ;  /* 0x0000003600507213 */ /* 0x000fe20000000000 */
[----:B------:R-:W-:Y:S01]  /*37e0*/  @!P3 IMAD.MOV R62, RZ, RZ, -R62 ;  /* 0x000000ffff3eb224 */ /* 0x000fe200078e0a3e */
[----:B------:R-:W-:Y:S01]  /*37f0*/  ISETP.GT.U32.AND P3, PT, R5, R48, PT ;  /* 0x000000300500720c */ /* 0x000fe20003f64070 */
[----:B------:R-:W-:-:S04]  /*3800*/  IMAD.HI.U32 R47, R9, R50, RZ ;  /* 0x00000032092f7227 */ /* 0x000fc800078e00ff */
[----:B------:R-:W-:Y:S02]  /*3810*/  @!P4 IMAD.IADD R46, R46, 0x1, -R5 ;  /* 0x000000012e2ec824 */ /* 0x000fe400078e0a05 */
[----:B------:R-:W-:Y:S02]  /*3820*/  IMAD.MOV R51, RZ, RZ, -R45 ;  /* 0x000000ffff337224 */ /* 0x000fe400078e0a2d */
[----:B------:R-:W-:Y:S01]  /*3830*/  IMAD.MOV R47, RZ, RZ, -R47 ;  /* 0x000000ffff2f7224 */ /* 0x000fe200078e0a2f */
[C---:B------:R-:W-:Y:S01]  /*3840*/  ISETP.GT.U32.AND P4, PT, R5.reuse, R46, PT ;  /* 0x0000002e0500720c */ /* 0x040fe20003f84070 */
[C---:B------:R-:W-:Y:S01]  /*3850*/  IMAD R78, R5.reuse, R51, R78 ;  /* 0x00000033054e7224 */ /* 0x040fe200078e024e */
[----:B------:R-:W-:Y:S01]  /*3860*/  LEA.HI R51, R154, R4, RZ, 0x1b ;  /* 0x000000049a337211 */ /* 0x000fe200078fd8ff */
[----:B------:R-:W-:Y:S02]  /*3870*/  @!P3 IMAD.IADD R48, R48, 0x1, -R5 ;  /* 0x000000013030b824 */ /* 0x000fe400078e0a05 */
[----:B------:R-:W-:-:S02]  /*3880*/  IMAD R50, R5, R47, R50 ;  /* 0x0000002f05327224 */ /* 0x000fc400078e0232 */
[----:B------:R-:W-:Y:S01]  /*3890*/  IMAD.HI.U32 R47, R9, R66, RZ ;  /* 0x00000042092f7227 */ /* 0x000fe200078e00ff */
[----:B------:R-:W-:-:S03]  /*38a0*/  ISETP.GT.U32.AND P3, PT, R5, R48, PT ;  /* 0x000000300500720c */ /* 0x000fc60003f64070 */
[----:B------:R-:W-:Y:S02]  /*38b0*/  IMAD.MOV R47, RZ, RZ, -R47 ;  /* 0x000000ffff2f7224 */ /* 0x000fe400078e0a2f */
[----:B------:R-:W-:Y:S01]  /*38c0*/  @!P4 IMAD.IADD R46, R46, 0x1, -R5 ;  /* 0x000000012e2ec824 */ /* 0x000fe200078e0a05 */
[C---:B------:R-:W-:Y:S01]  /*38d0*/  ISETP.GT.U32.AND P4, PT, R5.reuse, R78, PT ;  /* 0x0000004e0500720c */ /* 0x040fe20003f84070 */
[----:B------:R-:W-:Y:S01]  /*38e0*/  IMAD R52, R5, R47, R66 ;  /* 0x0000002f05347224 */ /* 0x000fe200078e0242 */
[----:B------:R-:W-:Y:S01]  /*38f0*/  LOP3.LUT R66, R6, 0xc, RZ, 0xfc, !PT ;  /* 0x0000000c06427812 */ /* 0x000fe200078efcff */
[----:B------:R-:W-:-:S03]  /*3900*/  IMAD.HI.U32 R45, R9, R84, RZ ;  /* 0x00000054092d7227 */ /* 0x000fc600078e00ff */
[----:B------:R-:W-:Y:S01]  /*3910*/  IABS R90, R66 ;  /* 0x00000042005a7213 */ /* 0x000fe20000000000 */
[----:B------:R-:W-:Y:S01]  /*3920*/  @!P3 IMAD.IADD R48, R48, 0x1, -R5 ;  /* 0x000000013030b824 */ /* 0x000fe200078e0a05 */
[C---:B------:R-:W-:Y:S01]  /*3930*/  ISETP.GT.U32.AND P3, PT, R5.reuse, R52, PT ;  /* 0x000000340500720c */ /* 0x040fe20003f64070 */
[----:B------:R-:W-:Y:S02]  /*3940*/  IMAD.MOV R45, RZ, RZ, -R45 ;  /* 0x000000ffff2d7224 */ /* 0x000fe400078e0a2d */
[----:B------:R-:W-:Y:S02]  /*3950*/  IMAD.MOV.U32 R70, RZ, RZ, R48 ;  /* 0x000000ffff467224 */ /* 0x000fe400078e0030 */
[----:B------:R-:W-:Y:S02]  /*3960*/  @!P4 IMAD.IADD R78, R78, 0x1, -R5 ;  /* 0x000000014e4ec824 */ /* 0x000fe400078e0a05 */
[C---:B------:R-:W-:Y:S02]  /*3970*/  IMAD R84, R5.reuse, R45, R84 ;  /* 0x0000002d05547224 */ /* 0x040fe400078e0254 */
[----:B------:R-:W-:Y:S01]  /*3980*/  @!P2 IMAD.MOV R70, RZ, RZ, -R70 ;  /* 0x000000ffff46a224 */ /* 0x000fe200078e0a46 */
[----:B------:R-:W-:Y:S01]  /*3990*/  ISETP.GT.U32.AND P4, PT, R5, R78, PT ;  /* 0x0000004e0500720c */ /* 0x000fe20003f84070 */
[----:B------:R-:W-:-:S04]  /*39a0*/  IMAD.HI.U32 R47, R9, R80, RZ ;  /* 0x00000050092f7227 */ /* 0x000fc800078e00ff */
[----:B------:R-:W-:Y:S01]  /*39b0*/  @!P3 IMAD.IADD R52, R52, 0x1, -R5 ;  /* 0x000000013434b824 */ /* 0x000fe200078e0a05 */
[----:B------:R-:W-:Y:S01]  /*39c0*/  ISETP.GE.AND P3, PT, R54, RZ, PT ;  /* 0x000000ff3600720c */ /* 0x000fe20003f66270 */
[----:B------:R-:W-:Y:S02]  /*39d0*/  IMAD.MOV R47, RZ, RZ, -R47 ;  /* 0x000000ffff2f7224 */ /* 0x000fe400078e0a2f */
[----:B------:R-:W-:Y:S01]  /*39e0*/  IMAD.HI.U32 R45, R9, R88, RZ ;  /* 0x00000058092d7227 */ /* 0x000fe200078e00ff */
[----:B------:R-:W-:-:S03]  /*39f0*/  ISETP.GT.U32.AND P2, PT, R5, R52, PT ;  /* 0x000000340500720c */ /* 0x000fc60003f44070 */
[----:B------:R-:W-:Y:S01]  /*3a00*/  @!P4 IMAD.IADD R78, R78, 0x1, -R5 ;  /* 0x000000014e4ec824 */ /* 0x000fe200078e0a05 */
[C---:B------:R-:W-:Y:S01]  /*3a10*/  ISETP.GT.U32.AND P4, PT, R5.reuse, R84, PT ;  /* 0x000000540500720c */ /* 0x040fe20003f84070 */
[C---:B------:R-:W-:Y:S02]  /*3a20*/  IMAD R80, R5.reuse, R47, R80 ;  /* 0x0000002f05507224 */ /* 0x040fe400078e0250 */
[----:B------:R-:W-:Y:S02]  /*3a30*/  IMAD.MOV R45, RZ, RZ, -R45 ;  /* 0x000000ffff2d7224 */ /* 0x000fe400078e0a2d */
[----:B------:R-:W-:Y:S01]  /*3a40*/  @!P0 IMAD.MOV R64, RZ, RZ, -R64 ;  /* 0x000000ffff408224 */ /* 0x000fe200078e0a40 */
[C---:B------:R-:W-:Y:S01]  /*3a50*/  ISETP.GT.U32.AND P0, PT, R5.reuse, R50, PT ;  /* 0x000000320500720c */ /* 0x040fe20003f04070 */
[C---:B------:R-:W-:Y:S02]  /*3a60*/  IMAD R88, R5.reuse, R45, R88 ;  /* 0x0000002d05587224 */ /* 0x040fe400078e0258 */
[----:B------:R-:W-:Y:S01]  /*3a70*/  @!P2 IMAD.IADD R52, R52, 0x1, -R5 ;  /* 0x000000013434a824 */ /* 0x000fe200078e0a05 */
[----:B------:R-:W-:Y:S01]  /*3a80*/  ISETP.GT.U32.AND P2, PT, R5, R80, PT ;  /* 0x000000500500720c */ /* 0x000fe20003f44070 */
[----:B------:R-:W-:-:S04]  /*3a90*/  IMAD.HI.U32 R49, R9, R86, RZ ;  /* 0x0000005609317227 */ /* 0x000fc800078e00ff */
[----:B------:R-:W-:Y:S01]  /*3aa0*/  @!P4 IMAD.IADD R84, R84, 0x1, -R5 ;  /* 0x000000015454c824 */ /* 0x000fe200078e0a05 */
[----:B------:R-:W-:Y:S01]  /*3ab0*/  ISETP.GT.U32.AND P4, PT, R5, R88, PT ;  /* 0x000000580500720c */ /* 0x000fe20003f84070 */
[----:B------:R-:W-:-:S04]  /*3ac0*/  IMAD.HI.U32 R47, R9, R90, RZ ;  /* 0x0000005a092f7227 */ /* 0x000fc800078e00ff */
[----:B------:R-:W-:Y:S02]  /*3ad0*/  IMAD.MOV R49, RZ, RZ, -R49 ;  /* 0x000000ffff317224 */ /* 0x000fe400078e0a31 */
[----:B------:R-:W-:Y:S02]  /*3ae0*/  @!P2 IMAD.IADD R80, R80, 0x1, -R5 ;  /* 0x000000015050a824 */ /* 0x000fe400078e0a05 */
[----:B------:R-:W-:Y:S02]  /*3af0*/  VIADD R55, R51, 0xfc ;  /* 0x000000fc33377836 */ /* 0x000fe40000000000 */
[----:B------:R-:W-:Y:S02]  /*3b00*/  IMAD.MOV R47, RZ, RZ, -R47 ;  /* 0x000000ffff2f7224 */ /* 0x000fe400078e0a2f */
[----:B------:R-:W-:-:S04]  /*3b10*/  IMAD.HI.U32 R48, R9, R92, RZ ;  /* 0x0000005c09307227 */ /* 0x000fc800078e00ff */
[C---:B------:R-:W-:Y:S02]  /*3b20*/  IMAD R86, R5.reuse, R49, R86 ;  /* 0x0000003105567224 */ /* 0x040fe400078e0256 */
[--C-:B------:R-:W-:Y:S01]  /*3b30*/  @!P4 IMAD.IADD R88, R88, 0x1, -R5.reuse ;  /* 0x000000015858c824 */ /* 0x100fe200078e0a05 */
[C---:B------:R-:W-:Y:S01]  /*3b40*/  ISETP.GT.U32.AND P4, PT, R5.reuse, R80, PT ;  /* 0x000000500500720c */ /* 0x040fe20003f84070 */
[C---:B------:R-:W-:Y:S01]  /*3b50*/  IMAD R90, R5.reuse, R47, R90 ;  /* 0x0000002f055a7224 */ /* 0x040fe200078e025a */
[----:B------:R-:W-:Y:S01]  /*3b60*/  IABS R47, R55 ;  /* 0x00000037002f7213 */ /* 0x000fe20000000000 */
[----:B------:R-:W-:Y:S01]  /*3b70*/  IMAD.MOV R48, RZ, RZ, -R48 ;  /* 0x000000ffff307224 */ /* 0x000fe200078e0a30 */
[C---:B------:R-:W-:Y:S01]  /*3b80*/  ISETP.GT.U32.AND P2, PT, R5.reuse, R86, PT ;  /* 0x000000560500720c */ /* 0x040fe20003f44070 */
[----:B------:R-:W-:Y:S02]  /*3b90*/  @!P0 IMAD.IADD R50, R50, 0x1, -R5 ;  /* 0x0000000132328824 */ /* 0x000fe400078e0a05 */
[----:B------:R-:W-:-:S02]  /*3ba0*/  IMAD R92, R5, R48, R92 ;  /* 0x00000030055c7224 */ /* 0x000fc400078e025c */
[----:B------:R-:W-:Y:S01]  /*3bb0*/  IMAD.HI.U32 R45, R9, R94, RZ ;  /* 0x0000005e092d7227 */ /* 0x000fe200078e00ff */
[----:B------:R-:W-:-:S03]  /*3bc0*/  ISETP.GT.U32.AND P0, PT, R5, R50, PT ;  /* 0x000000320500720c */ /* 0x000fc60003f04070 */
[----:B------:R-:W-:Y:S02]  /*3bd0*/  VIADD R57, R51, 0xdc ;  /* 0x000000dc33397836 */ /* 0x000fe40000000000 */
[----:B------:R-:W-:Y:S02]  /*3be0*/  IMAD.MOV.U32 R48, RZ, RZ, R47 ;  /* 0x000000ffff307224 */ /* 0x000fe400078e002f */
[----:B------:R-:W-:Y:S01]  /*3bf0*/  IMAD.MOV R47, RZ, RZ, -R45 ;  /* 0x000000ffff2f7224 */ /* 0x000fe200078e0a2d */
[----:B------:R-:W-:Y:S01]  /*3c00*/  IABS R54, R57 ;  /* 0x0000003900367213 */ /* 0x000fe20000000000 */
[----:B------:R-:W-:-:S04]  /*3c10*/  IMAD.HI.U32 R45, R9, R48, RZ ;  /* 0x00000030092d7227 */ /* 0x000fc800078e00ff */
[C---:B------:R-:W-:Y:S02]  /*3c20*/  IMAD R94, R5.reuse, R47, R94 ;  /* 0x0000002f055e7224 */ /* 0x040fe400078e025e */
[----:B------:R-:W-:Y:S01]  /*3c30*/  @!P4 IMAD.IADD R80, R80, 0x1, -R5 ;  /* 0x000000015050c824 */ /* 0x000fe200078e0a05 */
[----:B------:R-:W-:Y:S01]  /*3c40*/  ISETP.GT.U32.AND P4, PT, R5, R92, PT ;  /* 0x0000005c0500720c */ /* 0x000fe20003f84070 */
[----:B------:R-:W-:Y:S02]  /*3c50*/  IMAD.MOV R47, RZ, RZ, -R45 ;  /* 0x000000ffff2f7224 */ /* 0x000fe400078e0a2d */
[----:B------:R-:W-:Y:S02]  /*3c60*/  VIADD R59, R51, 0xbc ;  /* 0x000000bc333b7836 */ /* 0x000fe40000000000 */
[----:B------:R-:W-:-:S03]  /*3c70*/  IMAD.HI.U32 R45, R9, R54, RZ ;  /* 0x00000036092d7227 */ /* 0x000fc600078e00ff */
[----:B------:R-:W-:Y:S01]  /*3c80*/  IABS R49, R59 ;  /* 0x0000003b00317213 */ /* 0x000fe20000000000 */
[----:B------:R-:W-:Y:S01]  /*3c90*/  @!P2 IMAD.IADD R86, R86, 0x1, -R5 ;  /* 0x000000015656a824 */ /* 0x000fe200078e0a05 */
[C---:B------:R-:W-:Y:S01]  /*3ca0*/  ISETP.GT.U32.AND P2, PT, R5.reuse, R90, PT ;  /* 0x0000005a0500720c */ /* 0x040fe20003f44070 */
[----:B------:R-:W-:Y:S02]  /*3cb0*/  IMAD.MOV.U32 R74, RZ, RZ, R46 ;  /* 0x000000ffff4a7224 */ /* 0x000fe400078e002e */
[----:B------:R-:W-:Y:S02]  /*3cc0*/  IMAD R46, R5, R47, R48 ;  /* 0x0000002f052e7224 */ /* 0x000fe400078e0230 */
[----:B------:R-:W-:Y:S02]  /*3cd0*/  IMAD.MOV R48, RZ, RZ, -R45 ;  /* 0x000000ffff307224 */ /* 0x000fe400078e0a2d */
[----:B------:R-:W-:Y:S01]  /*3ce0*/  @!P0 IMAD.IADD R50, R50, 0x1, -R5 ;  /* 0x0000000132328824 */ /* 0x000fe200078e0a05 */
[----:B------:R-:W-:Y:S01]  /*3cf0*/  ISETP.GE.AND P0, PT, R53, RZ, PT ;  /* 0x000000ff3500720c */ /* 0x000fe20003f06270 */
[----:B------:R-:W-:Y:S01]  /*3d00*/  @!P1 IMAD.MOV R74, RZ, RZ, -R74 ;  /* 0x000000ffff4a9224 */ /* 0x000fe200078e0a4a */
[C---:B------:R-:W-:Y:S01]  /*3d10*/  ISETP.GT.U32.AND P1, PT, R5.reuse, R84, PT ;  /* 0x000000540500720c */ /* 0x040fe20003f24070 */
[----:B------:R-:W-:-:S02]  /*3d20*/  IMAD R48, R5, R48, R54 ;  /* 0x0000003005307224 */ /* 0x000fc400078e0236 */
[----:B------:R-:W-:Y:S02]  /*3d30*/  IMAD.MOV.U32 R72, RZ, RZ, R50 ;  /* 0x000000ffff487224 */ /* 0x000fe400078e0032 */
[----:B------:R-:W-:Y:S02]  /*3d40*/  IMAD.MOV.U32 R50, RZ, RZ, R49 ;  /* 0x000000ffff327224 */ /* 0x000fe400078e0031 */
[----:B------:R-:W-:Y:S01]  /*3d50*/  @!P4 IMAD.IADD R92, R92, 0x1, -R5 ;  /* 0x000000015c5cc824 */ /* 0x000fe200078e0a05 */
[----:B------:R-:W-:Y:S01]  /*3d60*/  ISETP.GT.U32.AND P4, PT, R5, R48, PT ;  /* 0x000000300500720c */ /* 0x000fe20003f84070 */
[----:B------:R-:W-:Y:S02]  /*3d70*/  VIADD R61, R51, 0x9c ;  /* 0x0000009c333d7836 */ /* 0x000fe40000000000 */
[----:B------:R-:W-:Y:S01]  /*3d80*/  @!P5 IMAD.MOV R72, RZ, RZ, -R72 ;  /* 0x000000ffff48d224 */ /* 0x000fe200078e0a48 */
[----:B------:R-:W-:Y:S01]  /*3d90*/  ISETP.GT.U32.AND P5, PT, R5, R86, PT ;  /* 0x000000560500720c */ /* 0x000fe20003fa4070 */
[----:B------:R-:W-:Y:S01]  /*3da0*/  IMAD.HI.U32 R45, R9, R50, RZ ;  /* 0x00000032092d7227 */ /* 0x000fe200078e00ff */
[----:B------:R-:W-:-:S03]  /*3db0*/  IABS R53, R61 ;  /* 0x0000003d00357213 */ /* 0x000fc60000000000 */
[----:B------:R-:W-:Y:S02]  /*3dc0*/  @!P2 IMAD.IADD R90, R90, 0x1, -R5 ;  /* 0x000000015a5aa824 */ /* 0x000fe400078e0a05 */
[----:B------:R-:W-:Y:S02]  /*3dd0*/  IMAD.MOV R45, RZ, RZ, -R45 ;  /* 0x000000ffff2d7224 */ /* 0x000fe400078e0a2d */
[----:B------:R-:W-:Y:S01]  /*3de0*/  @!P1 IMAD.IADD R84, R84, 0x1, -R5 ;  /* 0x0000000154549824 */ /* 0x000fe200078e0a05 */
[C---:B------:R-:W-:Y:S01]  /*3df0*/  ISETP.GT.U32.AND P2, PT, R5.reuse, R90, PT ;  /* 0x0000005a0500720c */ /* 0x040fe20003f44070 */
[----:B------:R-:W-:Y:S01]  /*3e00*/  IMAD.MOV.U32 R76, RZ, RZ, R52 ;  /* 0x000000ffff4c7224 */ /* 0x000fe200078e0034 */
[C---:B------:R-:W-:Y:S01]  /*3e10*/  ISETP.GT.U32.AND P1, PT, R5.reuse, R94, PT ;  /* 0x0000005e0500720c */ /* 0x040fe20003f24070 */
[----:B------:R-:W-:Y:S02]  /*3e20*/  IMAD R50, R5, R45, R50 ;  /* 0x0000002d05327224 */ /* 0x000fe400078e0232 */
[----:B------:R-:W-:-:S02]  /*3e30*/  IMAD.MOV.U32 R52, RZ, RZ, R53 ;  /* 0x000000ffff347224 */ /* 0x000fc400078e0035 */
[----:B------:R-:W-:Y:S01]  /*3e40*/  @!P6 IMAD.MOV R76, RZ, RZ, -R76 ;  /* 0x000000ffff4ce224 */ /* 0x000fe200078e0a4c */
[C---:B------:R-:W-:Y:S01]  /*3e50*/  ISETP.GT.U32.AND P6, PT, R5.reuse, R88, PT ;  /* 0x000000580500720c */ /* 0x040fe20003fc4070 */
[--C-:B------:R-:W-:Y:S01]  /*3e60*/  @!P4 IMAD.IADD R48, R48, 0x1, -R5.reuse ;  /* 0x000000013030c824 */ /* 0x100fe200078e0a05 */
[C---:B------:R-:W-:Y:S01]  /*3e70*/  ISETP.GT.U32.AND P4, PT, R5.reuse, R50, PT ;  /* 0x000000320500720c */ /* 0x040fe20003f84070 */
[----:B------:R-:W-:Y:S01]  /*3e80*/  @!P5 IMAD.IADD R86, R86, 0x1, -R5 ;  /* 0x000000015656d824 */ /* 0x000fe200078e0a05 */
[----:B------:R-:W-:Y:S01]  /*3e90*/  ISETP.GT.U32.AND P5, PT, R5, R46, PT ;  /* 0x0000002e0500720c */ /* 0x000fe20003fa4070 */
[----:B------:R-:W-:-:S04]  /*3ea0*/  IMAD.HI.U32 R47, R9, R52, RZ ;  /* 0x00000034092f7227 */ /* 0x000fc800078e00ff */
[----:B------:R-:W-:Y:S02]  /*3eb0*/  IMAD.MOV R47, RZ, RZ, -R47 ;  /* 0x000000ffff2f7224 */ /* 0x000fe400078e0a2f */
[--C-:B------:R-:W-:Y:S01]  /*3ec0*/  @!P2 IMAD.IADD R90, R90, 0x1, -R5.reuse ;  /* 0x000000015a5aa824 */ /* 0x100fe200078e0a05 */
[----:B------:R-:W-:Y:S01]  /*3ed0*/  ISETP.GE.AND P2, PT, R63, RZ, PT ;  /* 0x000000ff3f00720c */ /* 0x000fe20003f46270 */
[----:B------:R-:W-:Y:S01]  /*3ee0*/  @!P1 IMAD.IADD R94, R94, 0x1, -R5 ;  /* 0x000000015e5e9824 */ /* 0x000fe200078e0a05 */
[----:B------:R-:W-:Y:S01]  /*3ef0*/  ISETP.GE.AND P1, PT, R65, RZ, PT ;  /* 0x000000ff4100720c */ /* 0x000fe20003f26270 */
[----:B------:R-:W-:Y:S02]  /*3f00*/  IMAD R52, R5, R47, R52 ;  /* 0x0000002f05347224 */ /* 0x000fe400078e0234 */
[C---:B------:R-:W-:Y:S02]  /*3f10*/  VIADD R63, R51.reuse, 0x7c ;  /* 0x0000007c333f7836 */ /* 0x040fe40000000000 */
[----:B------:R-:W-:-:S02]  /*3f20*/  VIADD R65, R51, 0x5c ;  /* 0x0000005c33417836 */ /* 0x000fc40000000000 */
[--C-:B------:R-:W-:Y:S01]  /*3f30*/  @!P6 IMAD.IADD R88, R88, 0x1, -R5.reuse ;  /* 0x000000015858e824 */ /* 0x100fe200078e0a05 */
[----:B------:R-:W-:Y:S01]  /*3f40*/  ISETP.GE.AND P6, PT, R56, RZ, PT ;  /* 0x000000ff3800720c */ /* 0x000fe20003fc6270 */
[----:B------:R-:W-:Y:S01]  /*3f50*/  VIADD R67, R51, 0x3c ;  /* 0x0000003c33437836 */ /* 0x000fe20000000000 */
[----:B------:R-:W-:Y:S01]  /*3f60*/  IABS R54, R63 ;  /* 0x0000003f00367213 */ /* 0x000fe20000000000 */
[--C-:B------:R-:W-:Y:S01]  /*3f70*/  @!P4 IMAD.IADD R50, R50, 0x1, -R5.reuse ;  /* 0x000000013232c824 */ /* 0x100fe200078e0a05 */
[----:B------:R-:W-:Y:S01]  /*3f80*/  IABS R56, R65 ;  /* 0x0000004100387213 */ /* 0x000fe20000000000 */
[----:B------:R-:W-:Y:S01]  /*3f90*/  @!P5 IMAD.IADD R46, R46, 0x1, -R5 ;  /* 0x000000012e2ed824 */ /* 0x000fe200078e0a05 */
[----:B------:R-:W-:Y:S01]  /*3fa0*/  ISETP.GT.U32.AND P4, PT, R5, R52, PT ;  /* 0x000000340500720c */ /* 0x000fe20003f84070 */
[----:B------:R-:W-:Y:S01]  /*3fb0*/  @!P0 IMAD.MOV R78, RZ, RZ, -R78 ;  /* 0x000000ffff4e8224 */ /* 0x000fe200078e0a4e */
[----:B------:R-:W-:Y:S01]  /*3fc0*/  ISETP.GE.AND P5, PT, R66, RZ, PT ;  /* 0x000000ff4200720c */ /* 0x000fe20003fa6270 */
[----:B------:R-:W-:Y:S01]  /*3fd0*/  VIADD R51, R51, 0x1c ;  /* 0x0000001c33337836 */ /* 0x000fe20000000000 */
[----:B------:R-:W-:Y:S01]  /*3fe0*/  IABS R66, R67 ;  /* 0x0000004300427213 */ /* 0x000fe20000000000 */
[----:B------:R-:W-:Y:S01]  /*3ff0*/  IMAD.HI.U32 R45, R9, R54, RZ ;  /* 0x00000036092d7227 */ /* 0x000fe200078e00ff */
[----:B------:R-:W-:-:S02]  /*4000*/  ISETP.GT.U32.AND P0, PT, R5, R92, PT ;  /* 0x0000005c0500720c */ /* 0x000fc40003f04070 */
[----:B------:R-:W-:Y:S01]  /*4010*/  IABS R82, R51 ;  /* 0x0000003300527213 */ /* 0x000fe20000000000 */
[----:B------:R-:W-:-:S04]  /*4020*/  IMAD.HI.U32 R47, R9, R56, RZ ;  /* 0x00000038092f7227 */ /* 0x000fc800078e00ff */
[----:B------:R-:W-:Y:S01]  /*4030*/  @!P3 IMAD.MOV R80, RZ, RZ, -R80 ;  /* 0x000000ffff50b224 */ /* 0x000fe200078e0a50 */
[----:B------:R-:W-:Y:S01]  /*4040*/  ISETP.GT.U32.AND P3, PT, R5, R94, PT ;  /* 0x0000005e0500720c */ /* 0x000fe20003f64070 */
[----:B------:R-:W-:-:S04]  /*4050*/  IMAD.HI.U32 R49, R9, R66, RZ ;  /* 0x0000004209317227 */ /* 0x000fc800078e00ff */
[----:B------:R-:W-:Y:S02]  /*4060*/  IMAD.MOV R45, RZ, RZ, -R45 ;  /* 0x000000ffff2d7224 */ /* 0x000fe400078e0a2d */
[----:B------:R-:W-:Y:S02]  /*4070*/  IMAD.MOV R47, RZ, RZ, -R47 ;  /* 0x000000ffff2f7224 */ /* 0x000fe400078e0a2f */
[----:B------:R-:W-:Y:S02]  /*4080*/  IMAD.MOV R49, RZ, RZ, -R49 ;  /* 0x000000ffff317224 */ /* 0x000fe400078e0a31 */
[C---:B------:R-:W-:Y:S01]  /*4090*/  IMAD R54, R5.reuse, R45, R54 ;  /* 0x0000002d05367224 */ /* 0x040fe200078e0236 */
[----:B------:R-:W-:Y:S01]  /*40a0*/  SHF.R.S32.HI R45, RZ, 0x2, R154 ;  /* 0x00000002ff2d7819 */ /* 0x000fe2000001149a */
[C---:B------:R-:W-:Y:S02]  /*40b0*/  IMAD R56, R5.reuse, R47, R56 ;  /* 0x0000002f05387224 */ /* 0x040fe400078e0238 */
[----:B------:R-:W-:Y:S01]  /*40c0*/  @!P4 IMAD.IADD R52, R52, 0x1, -R5 ;  /* 0x000000013434c824 */ /* 0x000fe200078e0a05 */
[----:B------:R-:W-:Y:S01]  /*40d0*/  ISETP.GT.U32.AND P4, PT, R5, R46, PT ;  /* 0x0000002e0500720c */ /* 0x000fe20003f84070 */
[----:B------:R-:W-:Y:S01]  /*40e0*/  IMAD.HI.U32 R53, R9, R82, RZ ;  /* 0x0000005209357227 */ /* 0x000fe200078e00ff */
[----:B------:R-:W-:-:S03]  /*40f0*/  SGXT R45, R45, 0x1 ;  /* 0x000000012d2d781a */ /* 0x000fc60000000200 */
[----:B------:R-:W-:Y:S01]  /*4100*/  IMAD R66, R5, R49, R66 ;  /* 0x0000003105427224 */ /* 0x000fe200078e0242 */
[----:B------:R-:W-:Y:S01]  /*4110*/  LOP3.LUT R98, R45, 0x90, RZ, 0xc0, !PT ;  /* 0x000000902d627812 */ /* 0x000fe200078ec0ff */
[----:B------:R-:W-:Y:S01]  /*4120*/  @!P2 IMAD.MOV R86, RZ, RZ, -R86 ;  /* 0x000000ffff56a224 */ /* 0x000fe200078e0a56 */
[C---:B------:R-:W-:Y:S01]  /*4130*/  ISETP.GT.U32.AND P2, PT, R5.reuse, R48, PT ;  /* 0x000000300500720c */ /* 0x040fe20003f44070 */
[----:B------:R-:W-:Y:S01]  /*4140*/  @!P1 IMAD.MOV R88, RZ, RZ, -R88 ;  /* 0x000000ffff589224 */ /* 0x000fe200078e0a58 */
[C---:B------:R-:W-:Y:S01]  /*4150*/  ISETP.GT.U32.AND P1, PT, R5.reuse, R50, PT ;  /* 0x000000320500720c */ /* 0x040fe20003f24070 */
[----:B------:R-:W-:Y:S01]  /*4160*/  @!P5 IMAD.MOV R90, RZ, RZ, -R90 ;  /* 0x000000ffff5ad224 */ /* 0x000fe200078e0a5a */
[C---:B------:R-:W-:Y:S01]  /*4170*/  ISETP.GT.U32.AND P5, PT, R5.reuse, R54, PT ;  /* 0x000000360500720c */ /* 0x040fe20003fa4070 */
[----:B------:R-:W-:Y:S01]  /*4180*/  @!P0 IMAD.IADD R92, R92, 0x1, -R5 ;  /* 0x000000015c5c8824 */ /* 0x000fe200078e0a05 */
[----:B------:R-:W-:Y:S01]  /*4190*/  ISETP.GT.U32.AND P0, PT, R5, R56, PT ;  /* 0x000000380500720c */ /* 0x000fe20003f04070 */
[----:B------:R-:W-:-:S04]  /*41a0*/  IMAD.HI.U32 R9, R9, R96, RZ ;  /* 0x0000006009097227 */ /* 0x000fc800078e00ff */
[----:B------:R-:W-:Y:S02]  /*41b0*/  IMAD.MOV R53, RZ, RZ, -R53 ;  /* 0x000000ffff357224 */ /* 0x000fe400078e0a35 */
[----:B------:R-:W-:Y:S01]  /*41c0*/  @!P3 IMAD.IADD R94, R94, 0x1, -R5 ;  /* 0x000000015e5eb824 */ /* 0x000fe200078e0a05 */
[C---:B------:R-:W-:Y:S01]  /*41d0*/  ISETP.GT.U32.AND P3, PT, R5.reuse, R66, PT ;  /* 0x000000420500720c */ /* 0x040fe20003f64070 */
[----:B------:R-:W-:Y:S02]  /*41e0*/  IMAD.MOV R9, RZ, RZ, -R9 ;  /* 0x000000ffff097224 */ /* 0x000fe400078e0a09 */
[C---:B------:R-:W-:Y:S02]  /*41f0*/  IMAD R82, R5.reuse, R53, R82 ;  /* 0x0000003505527224 */ /* 0x040fe400078e0252 */
[C---:B------:R-:W-:Y:S02]  /*4200*/  IMAD R96, R5.reuse, R9, R96 ;  /* 0x0000000905607224 */ /* 0x040fe400078e0260 */
[--C-:B------:R-:W-:Y:S01]  /*4210*/  @!P4 IMAD.IADD R46, R46, 0x1, -R5.reuse ;  /* 0x000000012e2ec824 */ /* 0x100fe200078e0a05 */
[C---:B------:R-:W-:Y:S01]  /*4220*/  ISETP.GT.U32.AND P4, PT, R5.reuse, R82, PT ;  /* 0x000000520500720c */ /* 0x040fe20003f84070 */
[--C-:B------:R-:W-:Y:S01]  /*4230*/  @!P2 IMAD.IADD R48, R48, 0x1, -R5.reuse ;  /* 0x000000013030a824 */ /* 0x100fe200078e0a05 */
[C---:B------:R-:W-:Y:S01]  /*4240*/  ISETP.GT.U32.AND P2, PT, R5.reuse, R96, PT ;  /* 0x000000600500720c */ /* 0x040fe20003f44070 */
[----:B------:R-:W-:Y:S01]  /*4250*/  @!P6 IMAD.MOV R84, RZ, RZ, -R84 ;  /* 0x000000ffff54e224 */ /* 0x000fe200078e0a54 */
[----:B------:R-:W-:Y:S01]  /*4260*/  ISETP.GT.U32.AND P6, PT, R5, R52, PT ;  /* 0x000000340500720c */ /* 0x000fe20003fc4070 */
[--C-:B------:R-:W-:Y:S01]  /*4270*/  @!P1 IMAD.IADD R50, R50, 0x1, -R5.reuse ;  /* 0x0000000132329824 */ /* 0x100fe200078e0a05 */
[----:B------:R-:W-:Y:S01]  /*4280*/  ISETP.GE.AND P1, PT, R69, RZ, PT ;  /* 0x000000ff4500720c */ /* 0x000fe20003f26270 */
        /* <DEDUP_REMOVED lines=9> */
[----:B------:R-:W-:Y:S01]  /*4320*/  ISETP.GT.U32.AND P2, PT, R5, R56, PT ;  /* 0x000000380500720c */ /* 0x000fe20003f44070 */
[----:B------:R-:W-:Y:S01]  /*4330*/  @!P6 IMAD.IADD R52, R52, 0x1, -R5 ;  /* 0x000000013434e824 */ /* 0x000fe200078e0a05 */
[----:B------:R-:W-:Y:S01]  /*4340*/  ISETP.GE.AND P6, PT, R55, RZ, PT ;  /* 0x000000ff3700720c */ /* 0x000fe20003fc6270 */
[----:B------:R-:W-:Y:S01]  /*4350*/  @!P1 IMAD.MOV R92, RZ, RZ, -R92 ;  /* 0x000000ffff5c9224 */ /* 0x000fe200078e0a5c */
[C---:B------:R-:W-:Y:S01]  /*4360*/  ISETP.GT.U32.AND P1, PT, R5.reuse, R54, PT ;  /* 0x000000360500720c */ /* 0x040fe20003f24070 */
[----:B------:R-:W-:Y:S01]  /*4370*/  @!P5 IMAD.MOV R94, RZ, RZ, -R94 ;  /* 0x000000ffff5ed224 */ /* 0x000fe200078e0a5e */
[C---:B------:R-:W-:Y:S01]  /*4380*/  ISETP.GT.U32.AND P5, PT, R5.reuse, R66, PT ;  /* 0x000000420500720c */ /* 0x040fe20003fa4070 */
[----:B------:R-:W-:Y:S01]  /*4390*/  @!P0 IMAD.MOV R48, RZ, RZ, -R48 ;  /* 0x000000ffff308224 */ /* 0x000fe200078e0a30 */
[C---:B------:R-:W-:Y:S01]  /*43a0*/  ISETP.GT.U32.AND P0, PT, R5.reuse, R82, PT ;  /* 0x000000520500720c */ /* 0x040fe20003f04070 */
[----:B------:R-:W-:Y:S01]  /*43b0*/  @!P3 IMAD.MOV R50, RZ, RZ, -R50 ;  /* 0x000000ffff32b224 */ /* 0x000fe200078e0a32 */
[----:B------:R-:W-:Y:S01]  /*43c0*/  ISETP.GT.U32.AND P3, PT, R5, R96, PT ;  /* 0x000000600500720c */ /* 0x000fe20003f64070 */
[----:B------:R-:W-:-:S02]  /*43d0*/  @!P4 IMAD.MOV R52, RZ, RZ, -R52 ;  /* 0x000000ffff34c224 */ /* 0x000fc400078e0a34 */
[--C-:B------:R-:W-:Y:S01]  /*43e0*/  @!P2 IMAD.IADD R56, R56, 0x1, -R5.reuse ;  /* 0x000000013838a824 */ /* 0x100fe200078e0a05 */
[----:B------:R-:W-:Y:S01]  /*43f0*/  ISETP.GE.AND P2, PT, R67, RZ, PT ;  /* 0x000000ff4300720c */ /* 0x000fe20003f46270 */
[----:B------:R-:W-:Y:S01]  /*4400*/  @!P6 IMAD.MOV R46, RZ, RZ, -R46 ;  /* 0x000000ffff2ee224 */ /* 0x000fe200078e0a2e */
[----:B------:R-:W-:Y:S01]  /*4410*/  ISETP.GE.AND P6, PT, R63, RZ, PT ;  /* 0x000000ff3f00720c */ /* 0x000fe20003fc6270 */
[--C-:B------:R-:W-:Y:S01]  /*4420*/  @!P1 IMAD.IADD R54, R54, 0x1, -R5.reuse ;  /* 0x0000000136369824 */ /* 0x100fe200078e0a05 */
[----:B------:R-:W-:Y:S01]  /*4430*/  ISETP.GE.AND P1, PT, R65, RZ, PT ;  /* 0x000000ff4100720c */ /* 0x000fe20003f26270 */
[--C-:B------:R-:W-:Y:S01]  /*4440*/  @!P5 IMAD.IADD R66, R66, 0x1, -R5.reuse ;  /* 0x000000014242d824 */ /* 0x100fe200078e0a05 */
[----:B------:R-:W-:Y:S01]  /*4450*/  ISETP.GE.AND P5, PT, R51, RZ, PT ;  /* 0x000000ff3300720c */ /* 0x000fe20003fa6270 */
[--C-:B------:R-:W-:Y:S01]  /*4460*/  @!P0 IMAD.IADD R82, R82, 0x1, -R5.reuse ;  /* 0x0000000152528824 */ /* 0x100fe200078e0a05 */
[----:B------:R-:W-:Y:S01]  /*4470*/  ISETP.GE.AND P0, PT, R6, RZ, PT ;  /* 0x000000ff0600720c */ /* 0x000fe20003f06270 */
[----:B------:R-:W-:Y:S01]  /*4480*/  @!P3 IMAD.IADD R96, R96, 0x1, -R5 ;  /* 0x000000016060b824 */ /* 0x000fe200078e0a05 */
[----:B------:R-:W-:Y:S01]  /*4490*/  ISETP.NE.AND P3, PT, R3, RZ, PT ;  /* 0x000000ff0300720c */ /* 0x000fe20003f65270 */
[----:B------:R-:W-:Y:S01]  /*44a0*/  IMAD.SHL.U32 R9, R154, 0x20, RZ ;  /* 0x000000209a097824 */ /* 0x000fe200078e00ff */
[----:B------:R-:W-:Y:S01]  /*44b0*/  LOP3.LUT R3, RZ, R3, RZ, 0x33, !PT ;  /* 0x00000003ff037212 */ /* 0x000fe200078e33ff */
[----:B------:R-:W-:-:S02]  /*44c0*/  @!P2 IMAD.MOV R66, RZ, RZ, -R66 ;  /* 0x000000ffff42a224 */ /* 0x000fc400078e0a42 */
[----:B------:R-:W-:Y:S01]  /*44d0*/  @!P6 IMAD.MOV R54, RZ, RZ, -R54 ;  /* 0x000000ffff36e224 */ /* 0x000fe200078e0a36 */
[C---:B------:R-:W-:Y:S01]  /*44e0*/  SEL R7, R3.reuse, R7, !P3 ;  /* 0x0000000703077207 */ /* 0x040fe20005800000 */
[----:B------:R-:W-:Y:S01]  /*44f0*/  @!P1 IMAD.MOV R56, RZ, RZ, -R56 ;  /* 0x000000ffff389224 */ /* 0x000fe200078e0a38 */
[C---:B------:R-:W-:Y:S01]  /*4500*/  SEL R8, R3.reuse, R8, !P3 ;  /* 0x0000000803087207 */ /* 0x040fe20005800000 */
[----:B------:R-:W-:Y:S01]  /*4510*/  @!P5 IMAD.MOV R82, RZ, RZ, -R82 ;  /* 0x000000ffff52d224 */ /* 0x000fe200078e0a52 */
[C---:B------:R-:W-:Y:S01]  /*4520*/  SEL R46, R3.reuse, R46, !P3 ;  /* 0x0000002e032e7207 */ /* 0x040fe20005800000 */
[----:B------:R-:W-:Y:S01]  /*4530*/  @!P0 IMAD.MOV R96, RZ, RZ, -R96 ;  /* 0x000000ffff608224 */ /* 0x000fe200078e0a60 */
[----:B------:R-:W-:Y:S01]  /*4540*/  SEL R2, R3, R2, !P3 ;  /* 0x0000000203027207 */ /* 0x000fe20005800000 */
[----:B------:R-:W-:Y:S01]  /*4550*/  IMAD R194, R7, UR4, RZ ;  /* 0x0000000407c27c24 */ /* 0x000fe2000f8e02ff */
[C---:B------:R-:W-:Y:S01]  /*4560*/  SEL R10, R3.reuse, R10, !P3 ;  /* 0x0000000a030a7207 */ /* 0x040fe20005800000 */
[----:B------:R-:W-:Y:S01]  /*4570*/  IMAD R198, R8, UR4, RZ ;  /* 0x0000000408c67c24 */ /* 0x000fe2000f8e02ff */
[C---:B------:R-:W-:Y:S01]  /*4580*/  SEL R11, R3.reuse, R11, !P3 ;  /* 0x0000000b030b7207 */ /* 0x040fe20005800000 */
[----:B------:R-:W-:Y:S01]  /*4590*/  IMAD R46, R46, UR4, RZ ;  /* 0x000000042e2e7c24 */ /* 0x000fe2000f8e02ff */
[C---:B------:R-:W-:Y:S01]  /*45a0*/  SEL R12, R3.reuse, R12, !P3 ;  /* 0x0000000c030c7207 */ /* 0x040fe20005800000 */
[----:B------:R-:W-:Y:S01]  /*45b0*/  IMAD R196, R2, UR4, RZ ;  /* 0x0000000402c47c24 */ /* 0x000fe2000f8e02ff */
[C---:B------:R-:W-:Y:S01]  /*45c0*/  SEL R16, R3.reuse, R16, !P3 ;  /* 0x0000001003107207 */ /* 0x040fe20005800000 */
[----:B------:R-:W-:Y:S01]  /*45d0*/  IMAD R10, R10, UR4, RZ ;  /* 0x000000040a0a7c24 */ /* 0x000fe2000f8e02ff */
[----:B------:R-:W-:Y:S01]  /*45e0*/  SEL R15, R3, R15, !P3 ;  /* 0x0000000f030f7207 */ /* 0x000fe20005800000 */
        /* <DEDUP_REMOVED lines=111> */
[----:B------:R-:W-:Y:S01]  /*4ce0*/  SHF.R.S32.HI R191, RZ, 0x1f, R46 ;  /* 0x0000001fffbf7819 */ /* 0x000fe2000001142e */
[----:B------:R-:W-:Y:S01]  /*4cf0*/  IMAD R82, R82, UR4, RZ ;  /* 0x0000000452527c24 */ /* 0x000fe2000f8e02ff */
[----:B------:R-:W-:Y:S01]  /*4d00*/  IADD3 R192, P4, R46, UR10, RZ ;  /* 0x0000000a2ec07c10 */ /* 0x000fe2000ff9e0ff */
[----:B------:R-:W-:Y:S01]  /*4d10*/  IMAD R3, R92, UR4, RZ ;  /* 0x000000045c037c24 */ /* 0x000fe2000f8e02ff */
[----:B------:R-:W-:Y:S01]  /*4d20*/  SHF.R.S32.HI R193, RZ, 0x1f, R194 ;  /* 0x0000001fffc17819 */ /* 0x000fe200000114c2 */
[----:B------:R-:W-:Y:S01]  /*4d30*/  IMAD R8, R96, UR4, RZ ;  /* 0x0000000460087c24 */ /* 0x000fe2000f8e02ff */
[----:B------:R-:W-:Y:S01]  /*4d40*/  SHF.R.S32.HI R197, RZ, 0x1f, R198 ;  /* 0x0000001fffc57819 */ /* 0x000fe200000114c6 */
[----:B------:R-:W-:Y:S01]  /*4d50*/  UIADD3 UR4, UR6, 0x2000, URZ ;  /* 0x0000200006047890 */ /* 0x000fe2000fffe03f */
[----:B------:R-:W-:-:S02]  /*4d60*/  IADD3 R194, P6, R194, UR10, RZ ;  /* 0x0000000ac2c27c10 */ /* 0x000fc4000ffde0ff */
[----:B------:R-:W-:Y:S02]  /*4d70*/  CS2R R46, SRZ ;  /* 0x00000000002e7805 */ /* 0x000fe4000001ff00 */
[----:B------:R-:W-:Y:S01]  /*4d80*/  SHF.R.S32.HI R195, RZ, 0x1f, R196 ;  /* 0x0000001fffc37819 */ /* 0x000fe200000114c4 */
[----:B------:R-:W-:Y:S01]  /*4d90*/  USHF.R.U32.HI UR4, URZ, 0x4, UR4 ;  /* 0x000000043f047899 */ /* 0x000fe20008011604 */
[----:B------:R-:W-:Y:S02]  /*4da0*/  IADD3 R198, P3, R198, UR10, RZ ;  /* 0x0000000ac6c67c10 */ /* 0x000fe4000ff7e0ff */
[----:B------:R-:W-:Y:S02]  /*4db0*/  CS2R R86, SRZ ;  /* 0x0000000000567805 */ /* 0x000fe4000001ff00 */
[----:B------:R-:W-:Y:S01]  /*4dc0*/  IADD3 R196, P5, R196, UR10, RZ ;  /* 0x0000000ac4c47c10 */ /* 0x000fe2000ffbe0ff */
[----:B------:R-:W-:Y:S01]  /*4dd0*/  USGXT.U32 UR4, UR4, 0xe ;  /* 0x0000000e0404789a */ /* 0x000fe20008000000 */
[----:B------:R-:W-:-:S02]  /*4de0*/  SHF.R.S32.HI R199, RZ, 0x1f, R10 ;  /* 0x0000001fffc77819 */ /* 0x000fc4000001140a */
[----:B------:R-:W-:Y:S02]  /*4df0*/  CS2R R88, SRZ ;  /* 0x0000000000587805 */ /* 0x000fe4000001ff00 */
[----:B------:R-:W-:Y:S02]  /*4e00*/  IADD3 R200, P2, R10, UR10, RZ ;  /* 0x0000000a0ac87c10 */ /* 0x000fe4000ff5e0ff */
[----:B------:R-:W-:Y:S02]  /*4e10*/  CS2R R90, SRZ ;  /* 0x00000000005a7805 */ /* 0x000fe4000001ff00 */
[----:B------:R-:W-:Y:S02]  /*4e20*/  SHF.R.S32.HI R201, RZ, 0x1f, R11 ;  /* 0x0000001fffc97819 */ /* 0x000fe4000001140b */
[----:B------:R-:W-:Y:S02]  /*4e30*/  CS2R R92, SRZ ;  /* 0x00000000005c7805 */ /* 0x000fe4000001ff00 */
[----:B------:R-:W-:-:S02]  /*4e40*/  IADD3 R202, P1, R11, UR10, RZ ;  /* 0x0000000a0bca7c10 */ /* 0x000fc4000ff3e0ff */
[----:B------:R-:W-:Y:S02]  /*4e50*/  CS2R R94, SRZ ;  /* 0x00000000005e7805 */ /* 0x000fe4000001ff00 */
[----:B------:R-:W-:Y:S02]  /*4e60*/  SHF.R.S32.HI R203, RZ, 0x1f, R12 ;  /* 0x0000001fffcb7819 */ /* 0x000fe4000001140c */
[----:B------:R-:W-:Y:S02]  /*4e70*/  CS2R R96, SRZ ;  /* 0x0000000000607805 */ /* 0x000fe4000001ff00 */
[----:B------:R-:W-:Y:S02]  /*4e80*/  IADD3 R204, P0, R12, UR10, RZ ;  /* 0x0000000a0ccc7c10 */ /* 0x000fe4000ff1e0ff */
[----:B------:R-:W-:Y:S02]  /*4e90*/  IADD3.X R191, R191, UR11, RZ, P4, !PT ;  /* 0x0000000bbfbf7c10 */ /* 0x000fe4000a7fe4ff */
[----:B------:R-:W-:-:S02]  /*4ea0*/  SHF.R.S32.HI R205, RZ, 0x1f, R16 ;  /* 0x0000001fffcd7819 */ /* 0x000fc40000011410 */
[----:B------:R-:W-:Y:S02]  /*4eb0*/  IADD3 R206, P4, R16, UR10, RZ ;  /* 0x0000000a10ce7c10 */ /* 0x000fe4000ff9e0ff */
[----:B------:R-:W-:Y:S02]  /*4ec0*/  IADD3.X R193, R193, UR11, RZ, P6, !PT ;  /* 0x0000000bc1c17c10 */ /* 0x000fe4000b7fe4ff */
[----:B------:R-:W-:Y:S02]  /*4ed0*/  IADD3.X R197, R197, UR11, RZ, P3, !PT ;  /* 0x0000000bc5c57c10 */ /* 0x000fe40009ffe4ff */
[----:B------:R-:W-:Y:S02]  /*4ee0*/  SHF.R.S32.HI R207, RZ, 0x1f, R48 ;  /* 0x0000001fffcf7819 */ /* 0x000fe40000011430 */
[----:B------:R-:W-:Y:S02]  /*4ef0*/  IADD3 R208, P6, R48, UR10, RZ ;  /* 0x0000000a30d07c10 */ /* 0x000fe4000ffde0ff */
[----:B------:R-:W-:-:S02]  /*4f00*/  CS2R R48, SRZ ;  /* 0x0000000000307805 */ /* 0x000fc4000001ff00 */
[----:B------:R-:W-:Y:S02]  /*4f10*/  IADD3.X R195, R195, UR11, RZ, P5, !PT ;  /* 0x0000000bc3c37c10 */ /* 0x000fe4000affe4ff */
[----:B------:R-:W-:Y:S02]  /*4f20*/  SHF.R.S32.HI R211, RZ, 0x1f, R15 ;  /* 0x0000001fffd37819 */ /* 0x000fe4000001140f */
[----:B------:R-:W-:Y:S02]  /*4f30*/  IADD3 R212, P3, R15, UR10, RZ ;  /* 0x0000000a0fd47c10 */ /* 0x000fe4000ff7e0ff */
[----:B------:R-:W-:Y:S02]  /*4f40*/  IADD3.X R199, R199, UR11, RZ, P2, !PT ;  /* 0x0000000bc7c77c10 */ /* 0x000fe400097fe4ff */
[----:B------:R-:W-:Y:S02]  /*4f50*/  SHF.R.S32.HI R209, RZ, 0x1f, R13 ;  /* 0x0000001fffd17819 */ /* 0x000fe4000001140d */
[----:B------:R-:W-:-:S02]  /*4f60*/  IADD3 R210, P5, R13, UR10, RZ ;  /* 0x0000000a0dd27c10 */ /* 0x000fc4000ffbe0ff */
[----:B------:R-:W-:Y:S02]  /*4f70*/  SHF.R.S32.HI R213, RZ, 0x1f, R14 ;  /* 0x0000001fffd57819 */ /* 0x000fe4000001140e */
[----:B------:R-:W-:Y:S02]  /*4f80*/  IADD3 R214, P2, R14, UR10, RZ ;  /* 0x0000000a0ed67c10 */ /* 0x000fe4000ff5e0ff */
[----:B------:R-:W-:Y:S02]  /*4f90*/  IADD3.X R201, R201, UR11, RZ, P1, !PT ;  /* 0x0000000bc9c97c10 */ /* 0x000fe40008ffe4ff */
[----:B------:R-:W-:Y:S02]  /*4fa0*/  SHF.R.S32.HI R215, RZ, 0x1f, R18 ;  /* 0x0000001fffd77819 */ /* 0x000fe40000011412 */
[----:B------:R-:W-:Y:S02]  /*4fb0*/  IADD3 R216, P1, R18, UR10, RZ ;  /* 0x0000000a12d87c10 */ /* 0x000fe4000ff3e0ff */
[----:B------:R-:W-:-:S02]  /*4fc0*/  IADD3.X R203, R203, UR11, RZ, P0, !PT ;  /* 0x0000000bcbcb7c10 */ /* 0x000fc400087fe4ff */
[----:B------:R-:W-:Y:S02]  /*4fd0*/  SHF.R.S32.HI R217, RZ, 0x1f, R17 ;  /* 0x0000001fffd97819 */ /* 0x000fe40000011411 */
[----:B------:R-:W-:Y:S02]  /*4fe0*/  IADD3 R218, P0, R17, UR10, RZ ;  /* 0x0000000a11da7c10 */ /* 0x000fe4000ff1e0ff */
[----:B------:R-:W-:Y:S02]  /*4ff0*/  IADD3.X R205, R205, UR11, RZ, P4, !PT ;  /* 0x0000000bcdcd7c10 */ /* 0x000fe4000a7fe4ff */
[----:B------:R-:W-:Y:S02]  /*5000*/  SHF.R.S32.HI R219, RZ, 0x1f, R19 ;  /* 0x0000001fffdb7819 */ /* 0x000fe40000011413 */
[----:B------:R-:W-:Y:S02]  /*5010*/  IADD3 R220, P4, R19, UR10, RZ ;  /* 0x0000000a13dc7c10 */ /* 0x000fe4000ff9e0ff */
[----:B------:R-:W-:-:S02]  /*5020*/  IADD3.X R207, R207, UR11, RZ, P6, !PT ;  /* 0x0000000bcfcf7c10 */ /* 0x000fc4000b7fe4ff */
[----:B------:R-:W-:Y:S02]  /*5030*/  IADD3.X R211, R211, UR11, RZ, P3, !PT ;  /* 0x0000000bd3d37c10 */ /* 0x000fe40009ffe4ff */
[----:B------:R-:W-:Y:S02]  /*5040*/  SHF.R.S32.HI R221, RZ, 0x1f, R20 ;  /* 0x0000001fffdd7819 */ /* 0x000fe40000011414 */
[----:B------:R-:W-:Y:S02]  /*5050*/  IADD3 R222, P6, R20, UR10, RZ ;  /* 0x0000000a14de7c10 */ /* 0x000fe4000ffde0ff */
[----:B------:R-:W-:Y:S02]  /*5060*/  IADD3.X R209, R209, UR11, RZ, P5, !PT ;  /* 0x0000000bd1d17c10 */ /* 0x000fe4000affe4ff */
[----:B------:R-:W-:Y:S02]  /*5070*/  SHF.R.S32.HI R225, RZ, 0x1f, R21 ;  /* 0x0000001fffe17819 */ /* 0x000fe40000011415 */
[----:B------:R-:W-:-:S02]  /*5080*/  IADD3 R226, P3, R21, UR10, RZ ;  /* 0x0000000a15e27c10 */ /* 0x000fc4000ff7e0ff */
[----:B------:R-:W-:Y:S02]  /*5090*/  IADD3.X R213, R213, UR11, RZ, P2, !PT ;  /* 0x0000000bd5d57c10 */ /* 0x000fe400097fe4ff */
[----:B------:R-:W-:Y:S02]  /*50a0*/  SHF.R.S32.HI R223, RZ, 0x1f, R50 ;  /* 0x0000001fffdf7819 */ /* 0x000fe40000011432 */
[----:B------:R-:W-:Y:S02]  /*50b0*/  IADD3 R224, P5, R50, UR10, RZ ;  /* 0x0000000a32e07c10 */ /* 0x000fe4000ffbe0ff */
[----:B------:R-:W-:Y:S02]  /*50c0*/  CS2R R50, SRZ ;  /* 0x0000000000327805 */ /* 0x000fe4000001ff00 */
[----:B------:R-:W-:Y:S02]  /*50d0*/  SHF.R.S32.HI R227, RZ, 0x1f, R22 ;  /* 0x0000001fffe37819 */ /* 0x000fe40000011416 */
[----:B------:R-:W-:-:S02]  /*50e0*/  IADD3 R228, P2, R22, UR10, RZ ;  /* 0x0000000a16e47c10 */ /* 0x000fc4000ff5e0ff */
        /* <DEDUP_REMOVED lines=10> */
[----:B------:R-:W-:Y:S02]  /*5190*/  IADD3.X R221, R221, UR11, RZ, P6, !PT ;  /* 0x0000000bdddd7c10 */ /* 0x000fe4000b7fe4ff */
[----:B------:R-:W-:-:S02]  /*51a0*/  IADD3.X R225, R225, UR11, RZ, P3, !PT ;  /* 0x0000000be1e17c10 */ /* 0x000fc40009ffe4ff */
[----:B------:R-:W-:Y:S02]  /*51b0*/  SHF.R.S32.HI R235, RZ, 0x1f, R26 ;  /* 0x0000001fffeb7819 */ /* 0x000fe4000001141a */
[----:B------:R-:W-:Y:S02]  /*51c0*/  IADD3 R236, P6, R26, UR10, RZ ;  /* 0x0000000a1aec7c10 */ /* 0x000fe4000ffde0ff */
[----:B------:R-:W-:Y:S02]  /*51d0*/  IADD3.X R223, R223, UR11, RZ, P5, !PT ;  /* 0x0000000bdfdf7c10 */ /* 0x000fe4000affe4ff */
[----:B------:R-:W-:Y:S02]  /*51e0*/  SHF.R.S32.HI R239, RZ, 0x1f, R52 ;  /* 0x0000001fffef7819 */ /* 0x000fe40000011434 */
[----:B------:R-:W-:Y:S02]  /*51f0*/  IADD3 R240, P3, R52, UR10, RZ ;  /* 0x0000000a34f07c10 */ /* 0x000fe4000ff7e0ff */
[----:B------:R-:W-:-:S02]  /*5200*/  CS2R R52, SRZ ;  /* 0x0000000000347805 */ /* 0x000fc4000001ff00 */
        /* <DEDUP_REMOVED lines=9> */
[----:B------:R-:W-:Y:S02]  /*52a0*/  CS2R R28, SRZ ;  /* 0x00000000001c7805 */ /* 0x000fe4000001ff00 */
[----:B------:R-:W-:Y:S02]  /*52b0*/  IADD3.X R231, R231, UR11, RZ, P0, !PT ;  /* 0x0000000be7e77c10 */ /* 0x000fe400087fe4ff */
[----:B------:R-:W-:-:S02]  /*52c0*/  SHF.R.S32.HI R245, RZ, 0x1f, R30 ;  /* 0x0000001ffff57819 */ /* 0x000fc4000001141e */
[----:B------:R-:W-:Y:S02]  /*52d0*/  IADD3 R246, P0, R30, UR10, RZ ;  /* 0x0000000a1ef67c10 */ /* 0x000fe4000ff1e0ff */
[----:B------:R-:W-:Y:S02]  /*52e0*/  IADD3.X R233, R233, UR11, RZ, P4, !PT ;  /* 0x0000000be9e97c10 */ /* 0x000fe4000a7fe4ff */
[----:B------:R-:W-:Y:S02]  /*52f0*/  SHF.R.S32.HI R247, RZ, 0x1f, R31 ;  /* 0x0000001ffff77819 */ /* 0x000fe4000001141f */
[----:B------:R-:W-:Y:S02]  /*5300*/  IADD3 R248, P4, R31, UR10, RZ ;  /* 0x0000000a1ff87c10 */ /* 0x000fe4000ff9e0ff */
[----:B------:R-:W-:Y:S02]  /*5310*/  CS2R R30, SRZ ;  /* 0x00000000001e7805 */ /* 0x000fe4000001ff00 */
[----:B------:R-:W-:-:S02]  /*5320*/  IADD3.X R235, R235, UR11, RZ, P6, !PT ;  /* 0x0000000bebeb7c10 */ /* 0x000fc4000b7fe4ff */
[----:B------:R-:W-:Y:S02]  /*5330*/  IADD3.X R239, R239, UR11, RZ, P3, !PT ;  /* 0x0000000befef7c10 */ /* 0x000fe40009ffe4ff */
[----:B------:R-:W-:Y:S02]  /*5340*/  SHF.R.S32.HI R249, RZ, 0x1f, R32 ;  /* 0x0000001ffff97819 */ /* 0x000fe40000011420 */
[----:B------:R-:W-:Y:S02]  /*5350*/  IADD3 R250, P6, R32, UR10, RZ ;  /* 0x0000000a20fa7c10 */ /* 0x000fe4000ffde0ff */
[----:B------:R-:W-:Y:S02]  /*5360*/  IADD3.X R237, R237, UR11, RZ, P5, !PT ;  /* 0x0000000beded7c10 */ /* 0x000fe4000affe4ff */
[----:B------:R-:W-:Y:S02]  /*5370*/  IADD3 R11, P3, R34, UR10, RZ ;  /* 0x0000000a220b7c10 */ /* 0x000fe4000ff7e0ff */
[----:B------:R-:W-:-:S02]  /*5380*/  IADD3.X R241, R241, UR11, RZ, P2, !PT ;  /* 0x0000000bf1f17c10 */ /* 0x000fc400097fe4ff */
[----:B------:R-:W-:Y:S01]  /*5390*/  SHF.R.S32.HI R251, RZ, 0x1f, R33 ;  /* 0x0000001ffffb7819 */ /* 0x000fe20000011421 */
[----:B------:R0:W-:Y:S01]  /*53a0*/  STL [R1+0x204], R11 ;  /* 0x0002040b01007387 */ /* 0x0001e20000100800 */
[----:B------:R-:W-:Y:S02]  /*53b0*/  IADD3 R252, P5, R33, UR10, RZ ;  /* 0x0000000a21fc7c10 */ /* 0x000fe4000ffbe0ff */
[----:B------:R-:W-:Y:S02]  /*53c0*/  CS2R R32, SRZ ;  /* 0x0000000000207805 */ /* 0x000fe4000001ff00 */
[----:B------:R-:W-:Y:S02]  /*53d0*/  IADD3 R12, P2, R54, UR10, RZ ;  /* 0x0000000a360c7c10 */ /* 0x000fe4000ff5e0ff */
[----:B------:R-:W-:Y:S02]  /*53e0*/  IADD3.X R243, R243, UR11, RZ, P1, !PT ;  /* 0x0000000bf3f37c10 */ /* 0x000fe40008ffe4ff */
[----:B------:R-:W-:Y:S01]  /*53f0*/  LOP3.LUT R152, R98, 0xf60, R9, 0xf8, !PT ;  /* 0x00000f6062987812 */ /* 0x000fe200078ef809 */
[----:B------:R1:W-:Y:S01]  /*5400*/  STL [R1+0x20c], R12 ;  /* 0x00020c0c01007387 */ /* 0x0003e20000100800 */
[----:B------:R-:W-:-:S02]  /*5410*/  IADD3 R13, P1, R35, UR10, RZ ;  /* 0x0000000a230d7c10 */ /* 0x000fc4000ff3e0ff */
[----:B------:R-:W-:Y:S02]  /*5420*/  CS2R R98, SRZ ;  /* 0x0000000000627805 */ /* 0x000fe4000001ff00 */
[----:B------:R-:W-:Y:S02]  /*5430*/  IADD3.X R245, R245, UR11, RZ, P0, !PT ;  /* 0x0000000bf5f57c10 */ /* 0x000fe400087fe4ff */
[----:B------:R-:W-:Y:S01]  /*5440*/  SHF.R.S32.HI R9, RZ, 0x1f, R34 ;  /* 0x0000001fff097819 */ /* 0x000fe20000011422 */
[----:B------:R2:W-:Y:S01]  /*5450*/  STL [R1+0x214], R13 ;  /* 0x0002140d01007387 */ /* 0x0005e20000100800 */
[----:B------:R-:W-:Y:S02]  /*5460*/  IADD3 R14, P0, R36, UR10, RZ ;  /* 0x0000000a240e7c10 */ /* 0x000fe4000ff1e0ff */
[----:B------:R-:W-:Y:S02]  /*5470*/  IADD3.X R247, R247, UR11, RZ, P4, !PT ;  /* 0x0000000bf7f77c10 */ /* 0x000fe4000a7fe4ff */
[----:B------:R-:W-:Y:S01]  /*5480*/  IADD3 R15, P4, R37, UR10, RZ ;  /* 0x0000000a250f7c10 */ /* 0x000fe2000ff9e0ff */
[----:B------:R3:W-:Y:S01]  /*5490*/  STL [R1+0x21c], R14 ;  /* 0x00021c0e01007387 */ /* 0x0007e20000100800 */
[----:B------:R-:W-:-:S02]  /*54a0*/  IADD3.X R249, R249, UR11, RZ, P6, !PT ;  /* 0x0000000bf9f97c10 */ /* 0x000fc4000b7fe4ff */
[----:B------:R-:W-:Y:S01]  /*54b0*/  IADD3 R16, P6, R38, UR10, RZ ;  /* 0x0000000a26107c10 */ /* 0x000fe2000ffde0ff */
[----:B------:R4:W-:Y:S01]  /*54c0*/  STL [R1+0x224], R15 ;  /* 0x0002240f01007387 */ /* 0x0009e20000100800 */
[----:B------:R-:W-:Y:S02]  /*54d0*/  IADD3.X R251, R251, UR11, RZ, P5, !PT ;  /* 0x0000000bfbfb7c10 */ /* 0x000fe4000affe4ff */
[----:B------:R-:W-:Y:S01]  /*54e0*/  IADD3 R18, P5, R39, UR10, RZ ;  /* 0x0000000a27127c10 */ /* 0x000fe2000ffbe0ff */
[----:B------:R-:W-:Y:S01]  /*54f0*/  STL [R1+0x22c], R16 ;  /* 0x00022c1001007387 */ /* 0x000fe20000100800 */
[----:B------:R-:W-:Y:S02]  /*5500*/  IADD3.X R17, R9, UR11, RZ, P3, !PT ;  /* 0x0000000b09117c10 */ /* 0x000fe40009ffe4ff */
[----:B------:R-:W-:Y:S01]  /*5510*/  SHF.R.S32.HI R10, RZ, 0x1f, R54 ;  /* 0x0000001fff0a7819 */ /* 0x000fe20000011436 */
[----:B------:R5:W-:Y:S01]  /*5520*/  STL [R1+0x234], R18 ;  /* 0x0002341201007387 */ /* 0x000be20000100800 */
[----:B0-----:R-:W-:-:S02]  /*5530*/  SHF.R.S32.HI R11, RZ, 0x1f, R35 ;  /* 0x0000001fff0b7819 */ /* 0x001fc40000011423 */
[----:B------:R-:W-:Y:S02]  /*5540*/  CS2R R34, SRZ ;  /* 0x0000000000227805 */ /* 0x000fe4000001ff00 */
[----:B-1----:R-:W-:Y:S01]  /*5550*/  SHF.R.S32.HI R12, RZ, 0x1f, R36 ;  /* 0x0000001fff0c7819 */ /* 0x002fe20000011424 */
[----:B------:R0:W-:Y:S01]  /*5560*/  STL [R1+0x200], R17 ;  /* 0x0002001101007387 */ /* 0x0001e20000100800 */
[----:B--2---:R-:W-:Y:S02]  /*5570*/  SHF.R.S32.HI R13, RZ, 0x1f, R37 ;  /* 0x0000001fff0d7819 */ /* 0x004fe40000011425 */
[----:B------:R-:W-:Y:S02]  /*5580*/  CS2R R36, SRZ ;  /* 0x0000000000247805 */ /* 0x000fe4000001ff00 */
[----:B---3--:R-:W-:Y:S02]  /*5590*/  SHF.R.S32.HI R14, RZ, 0x1f, R38 ;  /* 0x0000001fff0e7819 */ /* 0x008fe40000011426 */
[----:B------:R-:W-:-:S02]  /*55a0*/  CS2R R54, SRZ ;  /* 0x0000000000367805 */ /* 0x000fc4000001ff00 */
[----:B----4-:R-:W-:Y:S02]  /*55b0*/  SHF.R.S32.HI R15, RZ, 0x1f, R39 ;  /* 0x0000001fff0f7819 */ /* 0x010fe40000011427 */
[----:B------:R-:W-:Y:S02]  /*55c0*/  CS2R R38, SRZ ;  /* 0x0000000000267805 */ /* 0x000fe4000001ff00 */
[----:B-----5:R-:W-:Y:S02]  /*55d0*/  IADD3 R18, P3, R40, UR10, RZ ;  /* 0x0000000a28127c10 */ /* 0x020fe4000ff7e0ff */
[----:B------:R-:W-:Y:S02]  /*55e0*/  SHF.R.S32.HI R16, RZ, 0x1f, R40 ;  /* 0x0000001fff107819 */ /* 0x000fe40000011428 */
[----:B0-----:R-:W-:Y:S01]  /*55f0*/  IADD3.X R17, R10, UR11, RZ, P2, !PT ;  /* 0x0000000b0a117c10 */ /* 0x001fe200097fe4ff */
[----:B------:R0:W-:Y:S01]  /*5600*/  STL [R1+0x23c], R18 ;  /* 0x00023c1201007387 */ /* 0x0001e20000100800 */
[----:B------:R-:W-:-:S02]  /*5610*/  SHF.R.S32.HI R9, RZ, 0x1f, R41 ;  /* 0x0000001fff097819 */ /* 0x000fc40000011429 */
[----:B------:R-:W-:Y:S01]  /*5620*/  SHF.R.S32.HI R10, RZ, 0x1f, R56 ;  /* 0x0000001fff0a7819 */ /* 0x000fe20000011438 */
[----:B------:R1:W-:Y:S01]  /*5630*/  STL [R1+0x208], R17 ;  /* 0x0002081101007387 */ /* 0x0003e20000100800 */
[----:B0-----:R-:W-:Y:S02]  /*5640*/  IADD3 R18, P2, R41, UR10, RZ ;  /* 0x0000000a29127c10 */ /* 0x001fe4000ff5e0ff */
[----:B------:R-:W-:Y:S02]  /*5650*/  CS2R R40, SRZ ;  /* 0x0000000000287805 */ /* 0x000fe4000001ff00 */
[----:B-1----:R-:W-:Y:S01]  /*5660*/  IADD3.X R17, R11, UR11, RZ, P1, !PT ;  /* 0x0000000b0b117c10 */ /* 0x002fe20008ffe4ff */
[----:B------:R0:W-:Y:S01]  /*5670*/  STL [R1+0x244], R18 ;  /* 0x0002441201007387 */ /* 0x0001e20000100800 */
[----:B------:R-:W-:-:S03]  /*5680*/  SHF.R.S32.HI R11, RZ, 0x1f, R42 ;  /* 0x0000001fff0b7819 */ /* 0x000fc6000001142a */
        /* <DEDUP_REMOVED lines=8> */
[----:B-1----:R-:W-:-:S03]  /*5710*/  IADD3.X R17, R13, UR11, RZ, P4, !PT ;  /* 0x0000000b0d117c10 */ /* 0x002fc6000a7fe4ff */
        /* <DEDUP_REMOVED lines=67> */
[----:B------:R-:W-:Y:S02]  /*5b50*/  IADD3.X R14, R14, UR11, RZ, P3, !PT ;  /* 0x0000000b0e0e7c10 */ /* 0x000fe40009ffe4ff */
[----:B------:R-:W-:Y:S01]  /*5b60*/  SHF.R.S32.HI R16, RZ, 0x1f, R78 ;  /* 0x0000001fff107819 */ /* 0x000fe2000001144e */
[----:B------:R1:W-:Y:S01]  /*5b70*/  STL [R1+0x278], R17 ;  /* 0x0002781101007387 */ /* 0x0003e20000100800 */
[----:B0-----:R-:W-:-:S02]  /*5b80*/  IADD3 R18, P2, R76, UR10, RZ ;  /* 0x0000000a4c127c10 */ /* 0x001fc4000ff5e0ff */
        /* <DEDUP_REMOVED lines=26> */
[----:B------:R-:W-:Y:S01]  /*5d30*/  STL [R1+0x2d4], R18 ;  /* 0x0002d41201007387 */ /* 0x000fe20000100800 */
[----:B------:R-:W-:Y:S02]  /*5d40*/  IADD3 R13, P5, R7, UR10, RZ ;  /* 0x0000000a070d7c10 */ /* 0x000fe4000ffbe0ff */
[----:B------:R-:W-:Y:S01]  /*5d50*/  SHF.R.S32.HI R7, RZ, 0x1f, R6 ;  /* 0x0000001fff077819 */ /* 0x000fe20000011406 */
[----:B------:R-:W-:Y:S04]  /*5d60*/  STL [R1+0x2a0], R17 ;  /* 0x0002a01101007387 */ /* 0x000fe80000100800 */
[----:B------:R0:W-:Y:S04]  /*5d70*/  STL [R1+0x2dc], R13 ;  /* 0x0002dc0d01007387 */ /* 0x0001e80000100800 */
[----:B------:R1:W-:Y:S01]  /*5d80*/  STL [R1+0x2a8], R14 ;  /* 0x0002a80e01007387 */ /* 0x0003e20000100800 */
[----:B0-----:R-:W-:-:S02]  /*5d90*/  IADD3 R13, P3, R6, UR10, RZ ;  /* 0x0000000a060d7c10 */ /* 0x001fc4000ff7e0ff */
[----:B------:R-:W-:Y:S02]  /*5da0*/  SHF.R.S32.HI R6, RZ, 0x1f, R5 ;  /* 0x0000001fff067819 */ /* 0x000fe40000011405 */
[----:B-1----:R-:W-:Y:S01]  /*5db0*/  IADD3.X R14, R15, UR11, RZ, P2, !PT ;  /* 0x0000000b0f0e7c10 */ /* 0x002fe200097fe4ff */
[----:B------:R0:W-:Y:S01]  /*5dc0*/  STL [R1+0x2e4], R13 ;  /* 0x0002e40d01007387 */ /* 0x0001e20000100800 */
[----:B------:R-:W-:-:S03]  /*5dd0*/  IADD3.X R15, R16, UR11, RZ, P1, !PT ;  /* 0x0000000b100f7c10 */ /* 0x000fc60008ffe4ff */
[----:B------:R1:W-:Y:S01]  /*5de0*/  STL [R1+0x2b0], R14 ;  /* 0x0002b00e01007387 */ /* 0x0003e20000100800 */
[----:B0-----:R-:W-:Y:S02]  /*5df0*/  IADD3 R13, P2, R5, UR10, RZ ;  /* 0x0000000a050d7c10 */ /* 0x001fe4000ff5e0ff */
[----:B------:R-:W-:Y:S02]  /*5e00*/  SHF.R.S32.HI R5, RZ, 0x1f, R3 ;  /* 0x0000001fff057819 */ /* 0x000fe40000011403 */
[----:B-1----:R-:W-:Y:S01]  /*5e10*/  IADD3 R14, P1, R3, UR10, RZ ;  /* 0x0000000a030e7c10 */ /* 0x002fe2000ff3e0ff */
[----:B------:R0:W-:Y:S01]  /*5e20*/  STL [R1+0x2ec], R13 ;  /* 0x0002ec0d01007387 */ /* 0x0001e20000100800 */
[----:B------:R-:W-:Y:S02]  /*5e30*/  IADD3.X R3, R9, UR11, RZ, P0, !PT ;  /* 0x0000000b09037c10 */ /* 0x000fe400087fe4ff */
[----:B------:R-:W-:Y:S01]  /*5e40*/  IADD3 R9, P0, R2, UR10, RZ ;  /* 0x0000000a02097c10 */ /* 0x000fe2000ff1e0ff */
[----:B------:R-:W-:Y:S04]  /*5e50*/  STL [R1+0x2b8], R15 ;  /* 0x0002b80f01007387 */ /* 0x000fe80000100800 */
[----:B------:R1:W-:Y:S01]  /*5e60*/  STL [R1+0x2f4], R14 ;  /* 0x0002f40e01007387 */ /* 0x0003e20000100800 */
[----:B0-----:R-:W-:-:S03]  /*5e70*/  SHF.R.S32.HI R13, RZ, 0x1f, R2 ;  /* 0x0000001fff0d7819 */ /* 0x001fc60000011402 */
[----:B------:R0:W-:Y:S01]  /*5e80*/  STL [R1+0x2c0], R3 ;  /* 0x0002c00301007387 */ /* 0x0001e20000100800 */
[----:B------:R-:W-:-:S03]  /*5e90*/  SHF.R.S32.HI R2, RZ, 0x1f, R8 ;  /* 0x0000001fff027819 */ /* 0x000fc60000011408 */
[----:B------:R2:W-:Y:S01]  /*5ea0*/  STL [R1+0x2fc], R9 ;  /* 0x0002fc0901007387 */ /* 0x0005e20000100800 */
[----:B-1----:R-:W-:Y:S02]  /*5eb0*/  LOP3.LUT R14, R154, 0x1f, RZ, 0xc0, !PT ;  /* 0x0000001f9a0e7812 */ /* 0x002fe400078ec0ff */
[----:B0-----:R-:W-:Y:S02]  /*5ec0*/  IADD3.X R3, R10, UR11, RZ, P4, !PT ;  /* 0x0000000b0a037c10 */ /* 0x001fe4000a7fe4ff */
[----:B------:R-:W-:Y:S02]  /*5ed0*/  IADD3.X R10, R12, UR11, RZ, P5, !PT ;  /* 0x0000000b0c0a7c10 */ /* 0x000fe4000affe4ff */
[----:B--2---:R-:W-:Y:S01]  /*5ee0*/  IADD3 R9, P4, R8, UR10, RZ ;  /* 0x0000000a08097c10 */ /* 0x004fe2000ff9e0ff */
[----:B------:R0:W-:Y:S01]  /*5ef0*/  STL [R1+0x2c8], R3 ;  /* 0x0002c80301007387 */ /* 0x0001e20000100800 */
[----:B------:R-:W-:Y:S01]  /*5f00*/  IADD3.X R8, R11, UR11, RZ, P6, !PT ;  /* 0x0000000b0b087c10 */ /* 0x000fe2000b7fe4ff */
[----:B------:R-:W-:-:S02]  /*5f10*/  USHF.R.U32.HI UR10, URZ, 0x4, UR6 ;  /* 0x000000043f0a7899 */ /* 0x000fc40008011606 */
[----:B------:R1:W-:Y:S02]  /*5f20*/  STL [R1+0x304], R9 ;  /* 0x0003040901007387 */ /* 0x0003e40000100800 */
[----:B------:R-:W-:Y:S02]  /*5f30*/  USGXT.U32 UR10, UR10, 0xe ;  /* 0x0000000e0a0a789a */ /* 0x000fe40008000000 */
[----:B------:R2:W-:Y:S01]  /*5f40*/  STL [R1+0x2d0], R8 ;  /* 0x0002d00801007387 */ /* 0x0005e20000100800 */
[----:B0-----:R-:W-:Y:S01]  /*5f50*/  IADD3 R3, P6, R0, UR8, RZ ;  /* 0x0000000800037c10 */ /* 0x001fe2000ffde0ff */
[----:B------:R-:W-:Y:S02]  /*5f60*/  UMOV UR8, 0xffffff80 ;  /* 0xffffff8000087882 */ /* 0x000fe40000000000 */
[----:B------:R-:W-:Y:S01]  /*5f70*/  STL [R1+0x2d8], R10 ;  /* 0x0002d80a01007387 */ /* 0x000fe20000100800 */
[----:B------:R-:W-:Y:S01]  /*5f80*/  UMOV UR18, UR10 ;  /* 0x0000000a00127c82 */ /* 0x000fe20008000000 */
[----:B-1----:R-:W-:-:S02]  /*5f90*/  IADD3.X R9, R7, UR11, RZ, P3, !PT ;  /* 0x0000000b07097c10 */ /* 0x002fc40009ffe4ff */
[----:B------:R-:W-:Y:S02]  /*5fa0*/  IADD3.X R7, R5, UR11, RZ, P1, !PT ;  /* 0x0000000b05077c10 */ /* 0x000fe40008ffe4ff */
[----:B--2---:R-:W-:Y:S01]  /*5fb0*/  IADD3.X R8, R6, UR11, RZ, P2, !PT ;  /* 0x0000000b06087c10 */ /* 0x004fe200097fe4ff */
[----:B------:R-:W-:Y:S01]  /*5fc0*/  STL [R1+0x2e0], R9 ;  /* 0x0002e00901007387 */ /* 0x000fe20000100800 */
[----:B------:R-:W-:Y:S02]  /*5fd0*/  IADD3.X R6, R13, UR11, RZ, P0, !PT ;  /* 0x0000000b0d067c10 */ /* 0x000fe400087fe4ff */
[----:B------:R-:W-:Y:S01]  /*5fe0*/  IADD3.X R5, R2, UR11, RZ, P4, !PT ;  /* 0x0000000b02057c10 */ /* 0x000fe2000a7fe4ff */
[----:B------:R-:W-:Y:S01]  /*5ff0*/  STL [R1+0x2e8], R8 ;  /* 0x0002e80801007387 */ /* 0x000fe20000100800 */
[----:B------:R-:W-:Y:S01]  /*6000*/  LEA.HI.X.SX32 R2, R0, UR9, 0x1, P6 ;  /* 0x0000000900027c11 */ /* 0x000fe2000b0f0eff */
[----:B------:R-:W-:Y:S01]  /*6010*/  UMOV UR9, 0x3fffffef ;  /* 0x3fffffef00097882 */ /* 0x000fe20000000000 */
[----:B------:R-:W-:Y:S01]  /*6020*/  IMAD.U32 R0, RZ, RZ, UR15 ;  /* 0x0000000fff007e24 */ /* 0x000fe2000f8e00ff */
[----:B------:R-:W-:Y:S01]  /*6030*/  STL [R1+0x2f0], R7 ;  /* 0x0002f00701007387 */ /* 0x000fe20000100800 */
[----:B------:R-:W-:-:S03]  /*6040*/  USHF.R.S32.HI UR15, URZ, 0x1f, UR14 ;  /* 0x0000001f3f0f7899 */ /* 0x000fc6000801140e */
[----:B------:R0:W-:Y:S04]  /*6050*/  STL [R1+0x2f8], R6 ;  /* 0x0002f80601007387 */ /* 0x0001e80000100800 */
[----:B------:R1:W-:Y:S04]  /*6060*/  STL [R1+0x300], R5 ;  /* 0x0003000501007387 */ /* 0x0003e80000100800 */
[----:B------:R2:W-:Y:S01]  /*6070*/  STL [R1], RZ ;  /* 0x000000ff01007387 */ /* 0x0005e20000100800 */
[----:B0-----:R-:W-:-:S03]  /*6080*/  LOP3.LUT R6, R152, 0x10, RZ, 0x3c, !PT ;  /* 0x0000001098067812 */ /* 0x001fc600078e3cff */
[----:B------:R2:W-:Y:S01]  /*6090*/  STL [R1+0x4], RZ ;  /* 0x000004ff01007387 */ /* 0x0005e20000100800 */
[----:B-1----:R-:W-:Y:S01]  /*60a0*/  IMAD R5, R14, UR5, RZ ;  /* 0x000000050e057c24 */ /* 0x002fe2000f8e02ff */
[----:B------:R-:W-:Y:S02]  /*60b0*/  UMOV UR5, URZ ;  /* 0x0000003f00057c82 */ /* 0x000fe40008000000 */
[----:B------:R2:W-:Y:S01]  /*60c0*/  STL [R1+0x8], RZ ;  /* 0x000008ff01007387 */ /* 0x0005e20000100800 */
[----:B------:R-:W-:Y:S01]  /*60d0*/  UIADD3.64 UR8, UR4, -UR8, URZ ;  /* 0x8000000804087297 */ /* 0x000fe2000fffe03f */
[----:B------:R-:W-:Y:S02]  /*60e0*/  SHF.R.S32.HI R7, RZ, 0x1f, R5 ;  /* 0x0000001fff077819 */ /* 0x000fe40000011405 */
        /* <DEDUP_REMOVED lines=125> */
[----:B------:R2:W-:Y:S02]  /*68c0*/  STL [R1+0x30c], R6 ;  /* 0x00030c0601007387 */ /* 0x0005e40000100800 */
.L_x_1:
[----:B--2---:R-:W0:Y:S01]  /*68d0*/  LDC R6, c[0x0][0x238] ;  /* 0x00008e00ff067b82 */ /* 0x004e220000000800 */
[----:B------:R1:W-:Y:S01]  /*68e0*/  STL.64 [R1+0x560], R150 ;  /* 0x0005609601007387 */ /* 0x0003e20000100a00 */
[C---:B------:R-:W-:Y:S02]  /*68f0*/  ISETP.GT.AND P2, PT, R0.reuse, 0x1, PT ;  /* 0x000000010000780c */ /* 0x040fe40003f44270 */
[----:B------:R-:W-:Y:S01]  /*6900*/  PRMT R168, RZ, 0x7610, R168 ;  /* 0x00007610ffa87816 */ /* 0x000fe200000000a8 */
[----:B------:R2:W-:Y:S01]  /*6910*/  STL.64 [R1+0x558], R148 ;  /* 0x0005589401007387 */ /* 0x0005e20000100a00 */
[----:B------:R-:W-:Y:S02]  /*6920*/  ISETP.GT.AND P3, PT, R0, 0x2, PT ;  /* 0x000000020000780c */ /* 0x000fe40003f64270 */
[----:B------:R-:W3:Y:S01]  /*6930*/  LDC R10, c[0x0][0x238] ;  /* 0x00008e00ff0a7b82 */ /* 0x000ee20000000800 */
[----:B------:R-:W-:Y:S01]  /*6940*/  STL.64 [R1+0x550], R146 ;  /* 0x0005509201007387 */ /* 0x000fe20000100a00 */
[----:B------:R-:W-:-:S03]  /*6950*/  PRMT R167, RZ, 0x7610, R167 ;  /* 0x00007610ffa77816 */ /* 0x000fc600000000a7 */
[----:B------:R-:W-:Y:S03]  /*6960*/  STL.64 [R1+0x548], R144 ;  /* 0x0005489001007387 */ /* 0x000fe60000100a00 */
[----:B-1----:R-:W1:Y:S01]  /*6970*/  LDC R151, c[0x0][0x238] ;  /* 0x00008e00ff977b82 */ /* 0x002e620000000800 */
[----:B------:R-:W-:Y:S04]  /*6980*/  STL.64 [R1+0x540], R142 ;  /* 0x0005408e01007387 */ /* 0x000fe80000100a00 */
[----:B------:R-:W-:Y:S01]  /*6990*/  STL.64 [R1+0x538], R140 ;  /* 0x0005388c01007387 */ /* 0x000fe20000100a00 */
[----:B0-----:R-:W-:Y:S01]  /*69a0*/  IMAD.SHL.U32 R11, R6, 0x2, RZ ;  /* 0x00000002060b7824 */ /* 0x001fe200078e00ff */
[----:B------:R-:W-:-:S02]  /*69b0*/  IADD3 R6, P1, R3, UR7, RZ ;  /* 0x0000000703067c10 */ /* 0x000fc4000ff3e0ff */
[----:B------:R-:W-:Y:S01]  /*69c0*/  STL.64 [R1+0x530], R138 ;  /* 0x0005308a01007387 */ /* 0x000fe20000100a00 */
[----:B------:R-:W-:Y:S01]  /*69d0*/  PRMT R166, RZ, 0x7610, R166 ;  /* 0x00007610ffa67816 */ /* 0x000fe200000000a6 */
[----:B------:R-:W0:Y:S01]  /*69e0*/  LDC R150, c[0x0][0x238] ;  /* 0x00008e00ff967b82 */ /* 0x000e220000000800 */
[CC--:B------:R-:W-:Y:S01]  /*69f0*/  IADD3 R8, P0, R11.reuse, R3.reuse, RZ ;  /* 0x000000030b087210 */ /* 0x0c0fe20007f1e0ff */
[----:B------:R-:W-:Y:S03]  /*6a00*/  STL.64 [R1+0x528], R136 ;  /* 0x0005288801007387 */ /* 0x000fe60000100a00 */
[-C--:B------:R-:W-:Y:S01]  /*6a10*/  LEA.HI.X.SX32 R9, R11, R2.reuse, 0x1, P0 ;  /* 0x000000020b097211 */ /* 0x080fe200000f0eff */
[C---:B---3--:R-:W-:Y:S01]  /*6a20*/  IMAD R11, R10.reuse, 0x3, RZ ;  /* 0x000000030a0b7824 */ /* 0x048fe200078e02ff */
[----:B------:R-:W-:Y:S04]  /*6a30*/  STL.64 [R1+0x520], R134 ;  /* 0x0005208601007387 */ /* 0x000fe80000100a00 */
[----:B------:R-:W-:Y:S01]  /*6a40*/  STL.64 [R1+0x518], R132 ;  /* 0x0005188401007387 */ /* 0x000fe20000100a00 */
[----:B-1----:R-:W-:Y:S01]  /*6a50*/  LEA.HI.X.SX32 R7, R151, R2, 0x1, P1 ;  /* 0x0000000297077211 */ /* 0x002fe200008f0eff */
[----:B------:R-:W-:Y:S01]  /*6a60*/  IMAD.SHL.U32 R10, R10, 0x4, RZ ;  /* 0x000000040a0a7824 */ /* 0x000fe200078e00ff */
[----:B------:R-:W-:Y:S01]  /*6a70*/  ISETP.GT.AND P1, PT, R0, 0x3, PT ;  /* 0x000000030000780c */ /* 0x000fe20003f24270 */
[----:B------:R-:W-:Y:S04]  /*6a80*/  STL.64 [R1+0x510], R130 ;  /* 0x0005108201007387 */ /* 0x000fe80000100a00 */
[----:B------:R1:W3:Y:S04]  /*6a90*/  @P2 LDG.E.U8 R168, desc[UR12][R6.64] ;  /* 0x0000000c06a82981 */ /* 0x0002e8000c1e1100 */
[----:B------:R-:W-:Y:S04]  /*6aa0*/  STL.64 [R1+0x508], R128 ;  /* 0x0005088001007387 */ /* 0x000fe80000100a00 */
[----:B------:R-:W-:Y:S01]  /*6ab0*/  STL.64 [R1+0x500], R126 ;  /* 0x0005007e01007387 */ /* 0x000fe20000100a00 */
[----:B-1----:R-:W-:-:S03]  /*6ac0*/  IADD3 R6, P0, R11, R3, RZ ;  /* 0x000000030b067210 */ /* 0x002fc60007f1e0ff */
[----:B------:R-:W-:Y:S01]  /*6ad0*/  STL.64 [R1+0x4f8], R124 ;  /* 0x0004f87c01007387 */ /* 0x000fe20000100a00 */
[----:B------:R-:W-:Y:S02]  /*6ae0*/  LEA.HI.X.SX32 R7, R11, R2, 0x1, P0 ;  /* 0x000000020b077211 */ /* 0x000fe400000f0eff */
[----:B------:R-:W1:Y:S01]  /*6af0*/  LDC R11, c[0x0][0x238] ;  /* 0x00008e00ff0b7b82 */ /* 0x000e620000000800 */
[----:B------:R-:W-:Y:S04]  /*6b00*/  STL.64 [R1+0x4f0], R122 ;  /* 0x0004f07a01007387 */ /* 0x000fe80000100a00 */
        /* <DEDUP_REMOVED lines=16> */
[----:B------:R4:W3:Y:S04]  /*6c10*/  @P3 LDG.E.U8 R167, desc[UR12][R8.64] ;  /* 0x0000000c08a73981 */ /* 0x0008e8000c1e1100 */
[----:B------:R-:W-:Y:S04]  /*6c20*/  STL.64 [R1+0x468], R88 ;  /* 0x0004685801007387 */ /* 0x000fe80000100a00 */
[----:B------:R-:W-:Y:S01]  /*6c30*/  STL.64 [R1+0x460], R86 ;  /* 0x0004605601007387 */ /* 0x000fe20000100a00 */
[----:B----4-:R-:W-:-:S03]  /*6c40*/  IADD3 R8, P3, R10, R3, RZ ;  /* 0x000000030a087210 */ /* 0x010fc60007f7e0ff */
[----:B------:R-:W-:Y:S01]  /*6c50*/  STL.64 [R1+0x458], R84 ;  /* 0x0004585401007387 */ /* 0x000fe20000100a00 */
[----:B------:R-:W-:-:S03]  /*6c60*/  LEA.HI.X.SX32 R9, R10, R2, 0x1, P3 ;  /* 0x000000020a097211 */ /* 0x000fc600018f0eff */
[----:B------:R-:W-:Y:S01]  /*6c70*/  STL.64 [R1+0x450], R82 ;  /* 0x0004505201007387 */ /* 0x000fe20000100a00 */
[----:B-1----:R-:W-:-:S03]  /*6c80*/  IMAD R10, R11, 0x5, RZ ;  /* 0x000000050b0a7824 */ /* 0x002fc600078e02ff */
[----:B------:R-:W-:Y:S04]  /*6c90*/  STL.64 [R1+0x448], R80 ;  /* 0x0004485001007387 */ /* 0x000fe80000100a00 */
[----:B------:R-:W-:Y:S04]  /*6ca0*/  STL.64 [R1+0x440], R78 ;  /* 0x0004404e01007387 */ /* 0x000fe80000100a00 */
[----:B------:R-:W-:Y:S04]  /*6cb0*/  STL.64 [R1+0x438], R76 ;  /* 0x0004384c01007387 */ /* 0x000fe80000100a00 */
[----:B------:R-:W-:Y:S04]  /*6cc0*/  STL.64 [R1+0x430], R74 ;  /* 0x0004304a01007387 */ /* 0x000fe80000100a00 */
[----:B------:R-:W-:Y:S04]  /*6cd0*/  STL.64 [R1+0x428], R72 ;  /* 0x0004284801007387 */ /* 0x000fe80000100a00 */
[----:B------:R-:W-:Y:S04]  /*6ce0*/  STL.64 [R1+0x420], R70 ;  /* 0x0004204601007387 */ /* 0x000fe80000100a00 */
[----:B------:R1:W4:Y:S04]  /*6cf0*/  @P1 LDG.E.U8 R166, desc[UR12][R6.64] ;  /* 0x0000000c06a61981 */ /* 0x000328000c1e1100 */
[----:B------:R-:W-:Y:S04]  /*6d00*/  STL.64 [R1+0x418], R68 ;  /* 0x0004184401007387 */ /* 0x000fe80000100a00 */
[----:B------:R-:W-:Y:S01]  /*6d10*/  STL.64 [R1+0x410], R66 ;  /* 0x0004104201007387 */ /* 0x000fe20000100a00 */
[----:B-1----:R-:W-:-:S03]  /*6d20*/  IADD3 R6, P4, R10, R3, RZ ;  /* 0x000000030a067210 */ /* 0x002fc60007f9e0ff */
[----:B------:R-:W-:Y:S01]  /*6d30*/  STL.64 [R1+0x408], R64 ;  /* 0x0004084001007387 */ /* 0x000fe20000100a00 */
[----:B------:R-:W-:-:S03]  /*6d40*/  LEA.HI.X.SX32 R7, R10, R2, 0x1, P4 ;  /* 0x000000020a077211 */ /* 0x000fc600020f0eff */
[----:B------:R-:W-:Y:S01]  /*6d50*/  STL.64 [R1+0x400], R62 ;  /* 0x0004003e01007387 */ /* 0x000fe20000100a00 */
[----:B------:R-:W2:Y:S03]  /*6d60*/  LDC R10, c[0x0][0x238] ;  /* 0x00008e00ff0a7b82 */ /* 0x000ea60000000800 */
[----:B------:R-:W-:Y:S04]  /*6d70*/  STL.64 [R1+0x3f8], R60 ;  /* 0x0003f83c01007387 */ /* 0x000fe80000100a00 */
[----:B------:R-:W-:Y:S04]  /*6d80*/  STL.64 [R1+0x3f0], R58 ;  /* 0x0003f03a01007387 */ /* 0x000fe80000100a00 */
[----:B------:R-:W-:Y:S04]  /*6d90*/  STL.64 [R1+0x3e8], R56 ;  /* 0x0003e83801007387 */ /* 0x000fe80000100a00 */
[----:B------:R-:W-:Y:S04]  /*6da0*/  STL.64 [R1+0x3e0], R54 ;  /* 0x0003e03601007387 */ /* 0x000fe80000100a00 */
[----:B------:R-:W-:Y:S04]  /*6db0*/  STL.64 [R1+0x3d8], R52 ;  /* 0x0003d83401007387 */ /* 0x000fe80000100a00 */
[----:B------:R-:W-:Y:S04]  /*6dc0*/  STL.64 [R1+0x3d0], R50 ;  /* 0x0003d03201007387 */ /* 0x000fe80000100a00 */
[----:B------:R-:W-:Y:S04]  /*6dd0*/  STL.64 [R1+0x3c8], R48 ;  /* 0x0003c83001007387 */ /* 0x000fe80000100a00 */
[----:B------:R-:W-:Y:S01]  /*6de0*/  STL.64 [R1+0x3c0], R46 ;  /* 0x0003c02e01007387 */ /* 0x000fe20000100a00 */
[----:B------:R-:W-:-:S03]  /*6df0*/  ISETP.GT.AND P2, PT, R0, 0x4, PT ;  /* 0x000000040000780c */ /* 0x000fc60003f44270 */
[----:B------:R-:W-:Y:S04]  /*6e00*/  STL.64 [R1+0x3b8], R44 ;  /* 0x0003b82c01007387 */ /* 0x000fe80000100a00 */
[----:B------:R-:W-:Y:S04]  /*6e10*/  STL.64 [R1+0x3b0], R42 ;  /* 0x0003b02a01007387 */ /* 0x000fe80000100a00 */
[----:B------:R-:W-:Y:S04]  /*6e20*/  STL.64 [R1+0x3a8], R40 ;  /* 0x0003a82801007387 */ /* 0x000fe80000100a00 */
[----:B------:R-:W-:Y:S04]  /*6e30*/  STL.64 [R1+0x3a0], R38 ;  /* 0x0003a02601007387 */ /* 0x000fe80000100a00 */
[----:B------:R-:W-:Y:S01]  /*6e40*/  STL.64 [R1+0x398], R36 ;  /* 0x0003982401007387 */ /* 0x000fe20000100a00 */
[----:B------:R-:W-:-:S03]  /*6e50*/  ISETP.GT.AND P0, PT, R0, 0x5, PT ;  /* 0x000000050000780c */ /* 0x000fc60003f04270 */
[----:B------:R-:W-:Y:S04]  /*6e60*/  STL.64 [R1+0x390], R34 ;  /* 0x0003902201007387 */ /* 0x000fe80000100a00 */
[----:B------:R-:W-:Y:S01]  /*6e70*/  STL.64 [R1+0x388], R32 ;  /* 0x0003882001007387 */ /* 0x000fe20000100a00 */
[----:B------:R-:W-:-:S03]  /*6e80*/  PRMT R165, RZ, 0x7610, R165 ;  /* 0x00007610ffa57816 */ /* 0x000fc600000000a5 */
[----:B------:R-:W-:Y:S04]  /*6e90*/  STL.64 [R1+0x380], R30 ;  /* 0x0003801e01007387 */ /* 0x000fe80000100a00 */
[----:B------:R-:W-:Y:S01]  /*6ea0*/  STL.64 [R1+0x370], R28 ;  /* 0x0003701c01007387 */ /* 0x000fe20000100a00 */
[----:B------:R-:W-:-:S03]  /*6eb0*/  IMAD R11, R11, 0x6, RZ ;  /* 0x000000060b0b7824 */ /* 0x000fc600078e02ff */
[----:B------:R-:W-:Y:S01]  /*6ec0*/  STL.64 [R1+0x368], R26 ;  /* 0x0003681a01007387 */ /* 0x000fe20000100a00 */
[----:B------:R-:W-:-:S03]  /*6ed0*/  ISETP.GT.AND P1, PT, R0, 0x6, PT ;  /* 0x000000060000780c */ /* 0x000fc60003f24270 */
[----:B------:R0:W-:Y:S04]  /*6ee0*/  STL.64 [R1+0x360], R24 ;  /* 0x0003601801007387 */ /* 0x0001e80000100a00 */
[----:B-----5:R1:W-:Y:S01]  /*6ef0*/  STL [R1+0x310], R4 ;  /* 0x0003100401007387 */ /* 0x0203e20000100800 */
[----:B------:R-:W-:Y:S01]  /*6f00*/  PRMT R164, RZ, 0x7610, R164 ;  /* 0x00007610ffa47816 */ /* 0x000fe200000000a4 */
[----:B--2---:R-:W-:Y:S02]  /*6f10*/  IMAD R148, R10, 0x7, RZ ;  /* 0x000000070a947824 */ /* 0x004fe400078e02ff */
[----:B------:R2:W4:Y:S01]  /*6f20*/  @P2 LDG.E.U8 R165, desc[UR12][R8.64] ;  /* 0x0000000c08a52981 */ /* 0x000522000c1e1100 */
[C---:B0-----:R-:W-:Y:S02]  /*6f30*/  IMAD R24, R150.reuse, 0x9, RZ ;  /* 0x0000000996187824 */ /* 0x041fe400078e02ff */
[----:B-1----:R-:W-:Y:S01]  /*6f40*/  IMAD R4, R150, 0xa, RZ ;  /* 0x0000000a96047824 */ /* 0x002fe200078e02ff */
[----:B------:R-:W-:Y:S01]  /*6f50*/  PRMT R163, RZ, 0x7610, R163 ;  /* 0x00007610ffa37816 */ /* 0x000fe200000000a3 */
[----:B------:R-:W0:Y:S01]  /*6f60*/  LDC R150, c[0x0][0x238] ;  /* 0x00008e00ff967b82 */ /* 0x000e220000000800 */
[----:B------:R-:W-:Y:S01]  /*6f70*/  IMAD.SHL.U32 R149, R10, 0x8, RZ ;  /* 0x000000080a957824 */ /* 0x000fe200078e00ff */
[----:B--2---:R-:W-:Y:S01]  /*6f80*/  IADD3 R8, P3, R11, R3, RZ ;  /* 0x000000030b087210 */ /* 0x004fe20007f7e0ff */
[----:B------:R1:W2:Y:S01]  /*6f90*/  @P0 LDG.E.U8 R164, desc[UR12][R6.64] ;  /* 0x0000000c06a40981 */ /* 0x0002a2000c1e1100 */
[----:B------:R-:W-:-:S02]  /*6fa0*/  ISETP.GT.AND P2, PT, R0, 0x7, PT ;  /* 0x000000070000780c */ /* 0x000fc40003f44270 */
[-C--:B------:R-:W-:Y:S02]  /*6fb0*/  LEA.HI.X.SX32 R9, R11, R2.reuse, 0x1, P3 ;  /* 0x000000020b097211 */ /* 0x080fe400018f0eff */
[CC--:B------:R-:W-:Y:S02]  /*6fc0*/  IADD3 R10, P0, R149.reuse, R3.reuse, RZ ;  /* 0x00000003950a7210 */ /* 0x0c0fe40007f1e0ff */
[----:B------:R-:W-:Y:S01]  /*6fd0*/  PRMT R162, RZ, 0x7610, R162 ;  /* 0x00007610ffa27816 */ /* 0x000fe200000000a2 */
[----:B------:R1:W2:Y:S02]  /*6fe0*/  @P1 LDG.E.U8 R163, desc[UR12][R8.64] ;  /* 0x0000000c08a31981 */ /* 0x0002a4000c1e1100 */
[C---:B-1----:R-:W-:Y:S02]  /*6ff0*/  IADD3 R6, P3, R148.reuse, R3, RZ ;  /* 0x0000000394067210 */ /* 0x042fe40007f7e0ff */
[-C--:B------:R-:W-:Y:S02]  /*7000*/  LEA.HI.X.SX32 R11, R149, R2.reuse, 0x1, P0 ;  /* 0x00000002950b7211 */ /* 0x080fe400000f0eff */
[----:B------:R-:W-:-:S02]  /*7010*/  LEA.HI.X.SX32 R7, R148, R2, 0x1, P3 ;  /* 0x0000000294077211 */ /* 0x000fc400018f0eff */
[----:B------:R-:W-:-:S03]  /*7020*/  IADD3 R8, P0, R24, R3, RZ ;  /* 0x0000000318087210 */ /* 0x000fc60007f1e0ff */
[----:B------:R1:W2:Y:S01]  /*7030*/  @P2 LDG.E.U8 R162, desc[UR12][R6.64] ;  /* 0x0000000c06a22981 */ /* 0x0002a2000c1e1100 */
[----:B------:R-:W-:Y:S02]  /*7040*/  LEA.HI.X.SX32 R9, R24, R2, 0x1, P0 ;  /* 0x0000000218097211 */ /* 0x000fe400000f0eff */
[----:B-1----:R-:W-:-:S04]  /*7050*/  IADD3 R6, P0, R4, R3, RZ ;  /* 0x0000000304067210 */ /* 0x002fc80007f1e0ff */
[----:B------:R-:W-:Y:S01]  /*7060*/  LEA.HI.X.SX32 R7, R4, R2, 0x1, P0 ;  /* 0x0000000204077211 */ /* 0x000fe200000f0eff */
[----:B0-----:R-:W-:Y:S02]  /*7070*/  IMAD R4, R150, 0xb, RZ ;  /* 0x0000000b96047824 */ /* 0x001fe400078e02ff */
[----:B------:R-:W0:Y:S01]  /*7080*/  LDC R150, c[0x0][0x238] ;  /* 0x00008e00ff967b82 */ /* 0x000e220000000800 */
[C---:B------:R-:W-:Y:S02]  /*7090*/  ISETP.GT.AND P2, PT, R0.reuse, 0xa, PT ;  /* 0x0000000a0000780c */ /* 0x040fe40003f44270 */
[----:B------:R-:W-:Y:S02]  /*70a0*/  PRMT R159, RZ, 0x7610, R159 ;  /* 0x00007610ff9f7816 */ /* 0x000fe4000000009f */
[----:B------:R-:W-:Y:S02]  /*70b0*/  ISETP.GT.AND P1, PT, R0, 0x9, PT ;  /* 0x000000090000780c */ /* 0x000fe40003f24270 */
[----:B------:R-:W-:-:S07]  /*70c0*/  PRMT R160, RZ, 0x7610, R160 ;  /* 0x00007610ffa07816 */ /* 0x000fce00000000a0 */
[----:B------:R1:W2:Y:S04]  /*70d0*/  @P2 LDG.E.U8 R159, desc[UR12][R6.64] ;  /* 0x0000000c069f2981 */ /* 0x0002a8000c1e1100 */
[----:B------:R-:W2:Y:S01]  /*70e0*/  @P1 LDG.E.U8 R160, desc[UR12][R8.64] ;  /* 0x0000000c08a01981 */ /* 0x000ea2000c1e1100 */
[----:B-1----:R-:W-:-:S04]  /*70f0*/  IADD3 R6, P0, R4, R3, RZ ;  /* 0x0000000304067210 */ /* 0x002fc80007f1e0ff */
[----:B------:R-:W-:Y:S01]  /*7100*/  LEA.HI.X.SX32 R7, R4, R2, 0x1, P0 ;  /* 0x0000000204077211 */ /* 0x000fe200000f0eff */
[----:B0-----:R-:W-:Y:S02]  /*7110*/  IMAD R4, R150, 0xc, RZ ;  /* 0x0000000c96047824 */ /* 0x001fe400078e02ff */
[----:B------:R-:W0:Y:S01]  /*7120*/  LDC R150, c[0x0][0x238] ;  /* 0x00008e00ff967b82 */ /* 0x000e220000000800 */
[----:B------:R-:W-:Y:S02]  /*7130*/  ISETP.GT.AND P1, PT, R0, 0xb, PT ;  /* 0x0000000b0000780c */ /* 0x000fe40003f24270 */
[----:B------:R-:W-:-:S11]  /*7140*/  PRMT R158, RZ, 0x7610, R158 ;  /* 0x00007610ff9e7816 */ /* 0x000fd6000000009e */
[----:B------:R1:W2:Y:S02]  /*7150*/  @P1 LDG.E.U8 R158, desc[UR12][R6.64] ;  /* 0x0000000c069e1981 */ /* 0x0002a4000c1e1100 */
[----:B-1----:R-:W-:-:S04]  /*7160*/  IADD3 R6, P0, R4, R3, RZ ;  /* 0x0000000304067210 */ /* 0x002fc80007f1e0ff */
[----:B------:R-:W-:Y:S01]  /*7170*/  LEA.HI.X.SX32 R7, R4, R2, 0x1, P0 ;  /* 0x0000000204077211 */ /* 0x000fe200000f0eff */
[----:B0-----:R-:W-:Y:S02]  /*7180*/  IMAD R4, R150, 0xd, RZ ;  /* 0x0000000d96047824 */ /* 0x001fe400078e02ff */
[----:B------:R-:W0:Y:S01]  /*7190*/  LDC R150, c[0x0][0x238] ;  /* 0x00008e00ff967b82 */ /* 0x000e220000000800 */
[C---:B------:R-:W-:Y:S02]  /*71a0*/  ISETP.GT.AND P1, PT, R0.reuse, 0xc, PT ;  /* 0x0000000c0000780c */ /* 0x040fe40003f24270 */
[----:B------:R-:W-:Y:S02]  /*71b0*/  PRMT R156, RZ, 0x7610, R156 ;  /* 0x00007610ff9c7816 */ /* 0x000fe4000000009c */
[----:B------:R-:W-:-:S09]  /*71c0*/  ISETP.GT.AND P4, PT, R0, 0x8, PT ;  /* 0x000000080000780c */ /* 0x000fd20003f84270 */
[----:B------:R1:W3:Y:S02]  /*71d0*/  @P1 LDG.E.U8 R156, desc[UR12][R6.64] ;  /* 0x0000000c069c1981 */ /* 0x0002e4000c1e1100 */
[----:B-1----:R-:W-:-:S04]  /*71e0*/  IADD3 R6, P0, R4, R3, RZ ;  /* 0x0000000304067210 */ /* 0x002fc80007f1e0ff */
[----:B------:R-:W-:Y:S01]  /*71f0*/  LEA.HI.X.SX32 R7, R4, R2, 0x1, P0 ;  /* 0x0000000204077211 */ /* 0x000fe200000f0eff */
[----:B0-----:R-:W-:Y:S02]  /*7200*/  IMAD R4, R150, 0xe, RZ ;  /* 0x0000000e96047824 */ /* 0x001fe400078e02ff */
[----:B------:R-:W0:Y:S01]  /*7210*/  LDC R150, c[0x0][0x238] ;  /* 0x00008e00ff967b82 */ /* 0x000e220000000800 */
[----:B------:R-:W-:Y:S02]  /*7220*/  PRMT R161, RZ, 0x7610, R161 ;  /* 0x00007610ffa17816 */ /* 0x000fe400000000a1 */
[----:B------:R-:W-:-:S04]  /*7230*/  ISETP.GT.AND P1, PT, R0, 0xd, PT ;  /* 0x0000000d0000780c */ /* 0x000fc80003f24270 */
[----:B------:R1:W2:Y:S02]  /*7240*/  @P4 LDG.E.U8 R161, desc[UR12][R10.64] ;  /* 0x0000000c0aa14981 */ /* 0x0002a4000c1e1100 */
[----:B-1----:R-:W-:-:S07]  /*7250*/  PRMT R11, RZ, 0x7610, R11 ;  /* 0x00007610ff0b7816 */ /* 0x002fce000000000b */
[----:B------:R1:W4:Y:S02]  /*7260*/  @P1 LDG.E.U8 R11, desc[UR12][R6.64] ;  /* 0x0000000c060b1981 */ /* 0x000324000c1e1100 */
        /* <DEDUP_REMOVED lines=9> */
[----:B0-----:R-:W-:Y:S02]  /*7300*/  IMAD.SHL.U32 R4, R150, 0x10, RZ ;  /* 0x0000001096047824 */ /* 0x001fe400078e00ff */
        /* <DEDUP_REMOVED lines=66> */
[C---:B------:R-:W-:Y:S02]  /*7730*/  ISETP.GT.AND P2, PT, R0.reuse, 0x19, PT ;  /* 0x000000190000780c */ /* 0x040fe40003f44270 */
[----:B------:R-:W-:-:S07]  /*7740*/  ISETP.GT.AND P0, PT, R0, RZ, PT ;  /* 0x000000ff0000720c */ /* 0x000fce0003f04270 */
[----:B------:R1:W2:Y:S02]  /*7750*/  @P1 LDG.E.U8 R20, desc[UR12][R6.64] ;  /* 0x0000000c06141981 */ /* 0x0002a4000c1e1100 */
[----:B-1----:R-:W-:-:S04]  /*7760*/  IADD3 R6, P1, R4, R3, RZ ;  /* 0x0000000304067210 */ /* 0x002fc80007f3e0ff */
[----:B------:R-:W-:Y:S01]  /*7770*/  LEA.HI.X.SX32 R7, R4, R2, 0x1, P1 ;  /* 0x0000000204077211 */ /* 0x000fe200008f0eff */
[----:B0-----:R-:W-:Y:S02]  /*7780*/  IMAD R4, R150, 0x1a, RZ ;  /* 0x0000001a96047824 */ /* 0x001fe400078e02ff */
[----:B------:R-:W0:Y:S01]  /*7790*/  LDC R150, c[0x0][0x238] ;  /* 0x00008e00ff967b82 */ /* 0x000e220000000800 */
[----:B------:R-:W-:Y:S02]  /*77a0*/  PRMT R19, RZ, 0x7610, R19 ;  /* 0x00007610ff137816 */ /* 0x000fe40000000013 */
[----:B------:R-:W-:-:S04]  /*77b0*/  PRMT R8, RZ, 0x7610, R8 ;  /* 0x00007610ff087816 */ /* 0x000fc80000000008 */
[----:B------:R1:W2:Y:S02]  /*77c0*/  @P2 LDG.E.U8 R19, desc[UR12][R6.64] ;  /* 0x0000000c06132981 */ /* 0x0002a4000c1e1100 */
[----:B-1----:R-:W-:Y:S02]  /*77d0*/  @P0 IMAD.MOV.U32 R6, RZ, RZ, R3 ;  /* 0x000000ffff060224 */ /* 0x002fe400078e0003 */
[----:B------:R-:W-:-:S05]  /*77e0*/  @P0 IMAD.MOV.U32 R7, RZ, RZ, R2 ;  /* 0x000000ffff070224 */ /* 0x000fca00078e0002 */
        /* <DEDUP_REMOVED lines=14> */
[----:B------:R1:W2:Y:S01]  /*78d0*/  @P1 LDG.E.U8 R17, desc[UR12][R6.64] ;  /* 0x0000000c06111981 */ /* 0x0002a2000c1e1100 */
[----:B------:R-:W-:Y:S02]  /*78e0*/  ISETP.GT.AND P1, PT, R0, 0x1c, PT ;  /* 0x0000001c0000780c */ /* 0x000fe40003f24270 */
[----:B-1----:R-:W-:-:S04]  /*78f0*/  IADD3 R6, P0, R4, R3, RZ ;  /* 0x0000000304067210 */ /* 0x002fc80007f1e0ff */
[----:B------:R-:W-:Y:S01]  /*7900*/  LEA.HI.X.SX32 R7, R4, R2, 0x1, P0 ;  /* 0x0000000204077211 */ /* 0x000fe200000f0eff */
[----:B0-----:R-:W-:Y:S02]  /*7910*/  IMAD R4, R150, 0x1d, RZ ;  /* 0x0000001d96047824 */ /* 0x001fe400078e02ff */
[----:B------:R-:W0:Y:S01]  /*7920*/  LDC R150, c[0x0][0x238] ;  /* 0x00008e00ff967b82 */ /* 0x000e220000000800 */
[----:B------:R-:W-:-:S06]  /*7930*/  PRMT R16, RZ, 0x7610, R16 ;  /* 0x00007610ff107816 */ /* 0x000fcc0000000010 */
[----:B------:R1:W2:Y:S01]  /*7940*/  @P1 LDG.E.U8 R16, desc[UR12][R6.64] ;  /* 0x0000000c06101981 */ /* 0x0002a2000c1e1100 */
[----:B------:R-:W-:Y:S02]  /*7950*/  ISETP.GT.AND P1, PT, R0, 0x1d, PT ;  /* 0x0000001d0000780c */ /* 0x000fe40003f24270 */
[----:B------:R-:W-:Y:S02]  /*7960*/  PRMT R15, RZ, 0x7610, R15 ;  /* 0x00007610ff0f7816 */ /* 0x000fe4000000000f */
[----:B-1----:R-:W-:-:S04]  /*7970*/  IADD3 R6, P0, R4, R3, RZ ;  /* 0x0000000304067210 */ /* 0x002fc80007f1e0ff */
[----:B------:R-:W-:Y:S01]  /*7980*/  LEA.HI.X.SX32 R7, R4, R2, 0x1, P0 ;  /* 0x0000000204077211 */ /* 0x000fe200000f0eff */
[----:B0-----:R-:W-:-:S04]  /*7990*/  IMAD R4, R150, 0x1e, RZ ;  /* 0x0000001e96047824 */ /* 0x001fc800078e02ff */
[----:B------:R0:W2:Y:S01]  /*79a0*/  @P1 LDG.E.U8 R15, desc[UR12][R6.64] ;  /* 0x0000000c060f1981 */ /* 0x0000a2000c1e1100 */
[----:B------:R-:W-:Y:S02]  /*79b0*/  ISETP.GT.AND P1, PT, R0, 0x1e, PT ;  /* 0x0000001e0000780c */ /* 0x000fe40003f24270 */
[----:B------:R-:W-:Y:S02]  /*79c0*/  PRMT R13, RZ, 0x7610, R13 ;  /* 0x00007610ff0d7816 */ /* 0x000fe4000000000d */
[----:B0-----:R-:W-:-:S04]  /*79d0*/  IADD3 R6, P0, R4, R3, RZ ;  /* 0x0000000304067210 */ /* 0x001fc80007f1e0ff */
[----:B------:R-:W-:Y:S01]  /*79e0*/  LEA.HI.X.SX32 R7, R4, R2, 0x1, P0 ;  /* 0x0000000204077211 */ /* 0x000fe200000f0eff */
[----:B------:R-:W-:Y:S01]  /*79f0*/  IMAD R4, R151, 0x1f, RZ ;  /* 0x0000001f97047824 */ /* 0x000fe200078e02ff */
[----:B------:R0:W-:Y:S04]  /*7a00*/  STL [R1+0x320], R3 ;  /* 0x0003200301007387 */ /* 0x0001e80000100800 */
[----:B------:R1:W2:Y:S04]  /*7a10*/  @P1 LDG.E.U8 R13, desc[UR12][R6.64] ;  /* 0x0000000c060d1981 */ /* 0x0002a8000c1e1100 */
[----:B------:R-:W2:Y:S01]  /*7a20*/  LDL R24, [R1+0x304] ;  /* 0x0003040001187983 */ /* 0x000ea20000100800 */
[----:B-1----:R-:W-:-:S03]  /*7a30*/  IADD3 R6, P0, R4, R3, RZ ;  /* 0x0000000304067210 */ /* 0x002fc60007f1e0ff */
[----:B0-----:R-:W2:Y:S01]  /*7a40*/  LDL R3, [R1+0x2f0] ;  /* 0x0002f00001037983 */ /* 0x001ea20000100800 */
[----:B------:R-:W-:-:S03]  /*7a50*/  LEA.HI.X.SX32 R7, R4, R2, 0x1, P0 ;  /* 0x0000000204077211 */ /* 0x000fc600000f0eff */
[----:B------:R-:W2:Y:S01]  /*7a60*/  LDL R4, [R1+0x2f4] ;  /* 0x0002f40001047983 */ /* 0x000ea20000100800 */
[----:B------:R-:W-:-:S03]  /*7a70*/  ISETP.GE.AND P0, PT, R14, R0, PT ;  /* 0x000000000e00720c */ /* 0x000fc60003f06270 */
[----:B------:R-:W-:Y:S04]  /*7a80*/  STL [R1+0x314], R2 ;  /* 0x0003140201007387 */ /* 0x000fe80000100800 */
[----:B------:R-:W2:Y:S01]  /*7a90*/  LDL.LU R14, [R1+0x300] ;  /* 0x00030000010e7983 */ /* 0x000ea20000300800 */
[----:B------:R-:W0:Y:S01]  /*7aa0*/  S2R R151, SR_TID.X ;  /* 0x0000000000977919 */ /* 0x000e220000002100 */
[----:B------:R-:W-:Y:S02]  /*7ab0*/  ISETP.GT.AND P1, PT, R0, 0x1f, PT ;  /* 0x0000001f0000780c */ /* 0x000fe40003f24270 */
[----:B------:R-:W-:-:S11]  /*7ac0*/  PRMT R12, RZ, 0x7610, R12 ;  /* 0x00007610ff0c7816 */ /* 0x000fd6000000000c */
[----:B------:R1:W2:Y:S01]  /*7ad0*/  @P1 LDG.E.U8 R12, desc[UR12][R6.64] ;  /* 0x0000000c060c1981 */ /* 0x0002a2000c1e1100 */
[----:B---3--:R-:W-:Y:S02]  /*7ae0*/  LOP3.LUT R156, R156, 0xffff, RZ, 0xc0, !PT ;  /* 0x0000ffff9c9c7812 */ /* 0x008fe400078ec0ff */
[----:B----4-:R-:W-:Y:S02]  /*7af0*/  LOP3.LUT R11, R11, 0xffff, RZ, 0xc0, !PT ;  /* 0x0000ffff0b0b7812 */ /* 0x010fe400078ec0ff */
[----:B------:R-:W-:Y:S02]  /*7b00*/  LOP3.LUT R167, R167, 0xffff, RZ, 0xc0, !PT ;  /* 0x0000ffffa7a77812 */ /* 0x000fe400078ec0ff */
[----:B------:R-:W-:Y:S02]  /*7b10*/  LOP3.LUT R166, R166, 0xffff, RZ, 0xc0, !PT ;  /* 0x0000ffffa6a67812 */ /* 0x000fe400078ec0ff */
[----:B------:R-:W-:Y:S02]  /*7b20*/  LOP3.LUT R165, R165, 0xffff, RZ, 0xc0, !PT ;  /* 0x0000ffffa5a57812 */ /* 0x000fe400078ec0ff */
[----:B--2---:R-:W-:-:S02]  /*7b30*/  LOP3.LUT R164, R164, 0xffff, RZ, 0xc0, !PT ;  /* 0x0000ffffa4a47812 */ /* 0x004fc400078ec0ff */
[----:B------:R-:W-:Y:S02]  /*7b40*/  LOP3.LUT R163, R163, 0xffff, RZ, 0xc0, !PT ;  /* 0x0000ffffa3a37812 */ /* 0x000fe400078ec0ff */
[----:B0-----:R-:W-:Y:S02]  /*7b50*/  SHF.R.S32.HI R25, RZ, 0x2, R151 ;  /* 0x00000002ff197819 */ /* 0x001fe40000011497 */
[----:B------:R-:W-:Y:S02]  /*7b60*/  LOP3.LUT R162, R162, 0xffff, RZ, 0xc0, !PT ;  /* 0x0000ffffa2a27812 */ /* 0x000fe400078ec0ff */
[----:B------:R-:W-:Y:S02]  /*7b70*/  LOP3.LUT R161, R161, 0xffff, RZ, 0xc0, !PT ;  /* 0x0000ffffa1a17812 */ /* 0x000fe400078ec0ff */
[----:B------:R-:W-:Y:S02]  /*7b80*/  LOP3.LUT R160, R160, 0xffff, RZ, 0xc0, !PT ;  /* 0x0000ffffa0a07812 */ /* 0x000fe400078ec0ff */
[----:B------:R-:W-:-:S02]  /*7b90*/  LOP3.LUT R159, R159, 0xffff, RZ, 0xc0, !PT ;  /* 0x0000ffff9f9f7812 */ /* 0x000fc400078ec0ff */
[----:B------:R-:W-:Y:S02]  /*7ba0*/  LOP3.LUT R158, R158, 0xffff, RZ, 0xc0, !PT ;  /* 0x0000ffff9e9e7812 */ /* 0x000fe400078ec0ff */
[----:B------:R-:W-:Y:S02]  /*7bb0*/  LOP3.LUT R10, R10, 0xffff, RZ, 0xc0, !PT ;  /* 0x0000ffff0a0a7812 */ /* 0x000fe400078ec0ff */
[----:B------:R-:W-:Y:S02]  /*7bc0*/  LOP3.LUT R9, R9, 0xffff, RZ, 0xc0, !PT ;  /* 0x0000ffff09097812 */ /* 0x000fe400078ec0ff */
[----:B------:R-:W-:Y:S02]  /*7bd0*/  LOP3.LUT R168, R168, 0xffff, RZ, 0xc0, !PT ;  /* 0x0000ffffa8a87812 */ /* 0x000fe400078ec0ff */
[----:B------:R-:W-:Y:S01]  /*7be0*/  SGXT R25, R25, 0x1 ;  /* 0x000000011919781a */ /* 0x000fe20000000200 */
[----:B------:R-:W-:Y:S01]  /*7bf0*/  IMAD.SHL.U32 R26, R151, 0x20, RZ ;  /* 0x00000020971a7824 */ /* 0x000fe200078e00ff */
[----:B------:R-:W-:-:S02]  /*7c00*/  PRMT R156, R156, 0x3340, R11 ;  /* 0x000033409c9c7816 */ /* 0x000fc4000000000b */
[----:B------:R-:W-:Y:S02]  /*7c10*/  PRMT R166, R167, 0x3340, R166 ;  /* 0x00003340a7a67816 */ /* 0x000fe400000000a6 */
[----:B------:R-:W-:Y:S02]  /*7c20*/  PRMT R164, R165, 0x3340, R164 ;  /* 0x00003340a5a47816 */ /* 0x000fe400000000a4 */
[----:B------:R-:W-:Y:S02]  /*7c30*/  PRMT R162, R163, 0x3340, R162 ;  /* 0x00003340a3a27816 */ /* 0x000fe400000000a2 */
[----:B------:R-:W-:Y:S02]  /*7c40*/  PRMT R160, R161, 0x3340, R160 ;  /* 0x00003340a1a07816 */ /* 0x000fe400000000a0 */
[----:B------:R-:W-:Y:S02]  /*7c50*/  PRMT R158, R159, 0x3340, R158 ;  /* 0x000033409f9e7816 */ /* 0x000fe4000000009e */
[----:B------:R-:W-:-:S02]  /*7c60*/  PRMT R11, R10, 0x3340, R9 ;  /* 0x000033400a0b7816 */ /* 0x000fc40000000009 */
[----:B------:R-:W-:Y:S02]  /*7c70*/  LOP3.LUT R25, R25, 0x90, RZ, 0xc0, !PT ;  /* 0x0000009019197812 */ /* 0x000fe400078ec0ff */
[----:B------:R-:W-:Y:S02]  /*7c80*/  PRMT R9, R164, 0x5410, R162 ;  /* 0x00005410a4097816 */ /* 0x000fe400000000a2 */
[----:B------:R-:W-:Y:S02]  /*7c90*/  PRMT R10, R160, 0x5410, R158 ;  /* 0x00005410a00a7816 */ /* 0x000fe4000000009e */
[----:B------:R-:W-:Y:S02]  /*7ca0*/  LOP3.LUT R25, R25, 0xf60, R26, 0xf8, !PT ;  /* 0x00000f6019197812 */ /* 0x000fe400078ef81a */
[----:B------:R-:W-:Y:S02]  /*7cb0*/  PRMT R11, R156, 0x5410, R11 ;  /* 0x000054109c0b7816 */ /* 0x000fe4000000000b */
[----:B-1----:R-:W-:-:S02]  /*7cc0*/  IADD3 R6, P1, R5, R192, RZ ;  /* 0x000000c005067210 */ /* 0x002fc40007f3e0ff */
[----:B------:R-:W-:Y:S02]  /*7cd0*/  PRMT R188, RZ, 0x7610, R188 ;  /* 0x00007610ffbc7816 */ /* 0x000fe400000000bc */
[----:B------:R-:W-:Y:S02]  /*7ce0*/  PRMT R156, RZ, 0x7610, R156 ;  /* 0x00007610ff9c7816 */ /* 0x000fe4000000009c */
[----:B------:R-:W-:-:S04]  /*7cf0*/  LOP3.LUT R8, R8, 0xffff, RZ, 0xc0, !PT ;  /* 0x0000ffff08087812 */ /* 0x000fc800078ec0ff */
[----:B------:R-:W-:-:S04]  /*7d00*/  PRMT R8, R8, 0x3340, R168 ;  /* 0x0000334008087816 */ /* 0x000fc800000000a8 */
[----:B------:R-:W-:Y:S01]  /*7d10*/  PRMT R8, R8, 0x5410, R166 ;  /* 0x0000541008087816 */ /* 0x000fe200000000a6 */
[----:B------:R-:W-:Y:S06]  /*7d20*/  BAR.SYNC.DEFER_BLOCKING 0x0 ;  /* 0x0000000000007b1d */ /* 0x000fec0000010000 */
[----:B------:R0:W-:Y:S02]  /*7d30*/  STS.128 [R25+UR6+0x2000], R8 ;  /* 0x0020000819007988 */ /* 0x0001e40008000c06 */
[----:B0-----:R-:W-:-:S05]  /*7d40*/  SHF.R.S32.HI R25, RZ, 0x1f, R5 ;  /* 0x0000001fff197819 */ /* 0x001fca0000011405 */
[----:B------:R-:W-:-:S05]  /*7d50*/  IMAD.X R7, R25, 0x1, R191, P1 ;  /* 0x0000000119077824 */ /* 0x000fca00008e06bf */
[----:B------:R0:W2:Y:S02]  /*7d60*/  @!P0 LDG.E.U8 R188, desc[UR12][R6.64] ;  /* 0x0000000c06bc8981 */ /* 0x0000a4000c1e1100 */
[----:B0-----:R-:W-:-:S05]  /*7d70*/  IADD3 R6, P1, R5, R24, RZ ;  /* 0x0000001805067210 */ /* 0x001fca0007f3e0ff */
[----:B------:R-:W-:-:S05]  /*7d80*/  IMAD.X R7, R25, 0x1, R14, P1 ;  /* 0x0000000119077824 */ /* 0x000fca00008e060e */
[----:B------:R0:W3:Y:S04]  /*7d90*/  @!P0 LDG.E.U8 R156, desc[UR12][R6.64] ;  /* 0x0000000c069c8981 */ /* 0x0000e8000c1e1100 */
[----:B------:R1:W-:Y:S04]  /*7da0*/  STL [R1+0x318], R14 ;  /* 0x0003180e01007387 */ /* 0x0003e80000100800 */
[----:B------:R-:W4:Y:S01]  /*7db0*/  LDL R24, [R1+0x2e4] ;  /* 0x0002e40001187983 */ /* 0x000f220000100800 */
[----:B0-----:R-:W-:-:S03]  /*7dc0*/  IADD3 R6, P1, R5, R4, RZ ;  /* 0x0000000405067210 */ /* 0x001fc60007f3e0ff */
[----:B------:R-:W2:Y:S02]  /*7dd0*/  LDL R4, [R1+0x30c] ;  /* 0x00030c0001047983 */ /* 0x000ea40000100800 */
[----:B------:R-:W-:Y:S02]  /*7de0*/  IMAD.X R7, R25, 0x1, R3, P1 ;  /* 0x0000000119077824 */ /* 0x000fe400008e0603 */
[----:B-1----:R-:W3:Y:S04]  /*7df0*/  LDL R14, [R1+0x2d4] ;  /* 0x0002d400010e7983 */ /* 0x002ee80000100800 */
[----:B------:R-:W3:Y:S04]  /*7e00*/  LDL R32, [R1+0x2c4] ;  /* 0x0002c40001207983 */ /* 0x000ee80000100800 */
[----:B------:R-:W3:Y:S04]  /*7e10*/  LDL R3, [R1+0x2d0] ;  /* 0x0002d00001037983 */ /* 0x000ee80000100800 */
[----:B------:R-:W3:Y:S04]  /*7e20*/  LDL R31, [R1+0x2b4] ;  /* 0x0002b400011f7983 */ /* 0x000ee80000100800 */
[----:B------:R-:W3:Y:S04]  /*7e30*/  LDL R30, [R1+0x2c0] ;  /* 0x0002c000011e7983 */ /* 0x000ee80000100800 */
[----:B------:R-:W3:Y:S04]  /*7e40*/  LDL R29, [R1+0x2b0] ;  /* 0x0002b000011d7983 */ /* 0x000ee80000100800 */
[----:B------:R-:W3:Y:S04]  /*7e50*/  LDL.LU R2, [R1+0x2e0] ;  /* 0x0002e00001027983 */ /* 0x000ee80000300800 */
[----:B------:R-:W3:Y:S01]  /*7e60*/  LDL R28, [R1+0x2a4] ;  /* 0x0002a400011c7983 */ /* 0x000ee20000100800 */
[----:B------:R-:W-:-:S03]  /*7e70*/  PRMT R158, RZ, 0x7610, R158 ;  /* 0x00007610ff9e7816 */ /* 0x000fc6000000009e */
[----:B------:R-:W3:Y:S01]  /*7e80*/  LDL R27, [R1+0x2a0] ;  /* 0x0002a000011b7983 */ /* 0x000ee20000100800 */
[----:B------:R-:W-:Y:S02]  /*7e90*/  LOP3.LUT R157, R157, 0xffff, RZ, 0xc0, !PT ;  /* 0x0000ffff9d9d7812 */ /* 0x000fe400078ec0ff */
[----:B------:R-:W-:Y:S01]  /*7ea0*/  LOP3.LUT R155, R155, 0xffff, RZ, 0xc0, !PT ;  /* 0x0000ffff9b9b7812 */ /* 0x000fe200078ec0ff */
[----:B------:R4:W3:Y:S01]  /*7eb0*/  @!P0 LDG.E.U8 R158, desc[UR12][R6.64] ;  /* 0x0000000c069e8981 */ /* 0x0008e2000c1e1100 */
        /* <DEDUP_REMOVED lines=14> */
[----:B------:R-:W-:Y:S02]  /*7fa0*/  PRMT R155, R157, 0x3340, R155 ;  /* 0x000033409d9b7816 */ /* 0x000fe4000000009b */
[----:B------:R-:W-:-:S02]  /*7fb0*/  PRMT R8, R154, 0x3340, R153 ;  /* 0x000033409a087816 */ /* 0x000fc40000000099 */
[----:B------:R-:W-:Y:S02]  /*7fc0*/  PRMT R23, R152, 0x3340, R23 ;  /* 0x0000334098177816 */ /* 0x000fe40000000017 */
[----:B------:R-:W-:Y:S02]  /*7fd0*/  PRMT R9, R22, 0x3340, R21 ;  /* 0x0000334016097816 */ /* 0x000fe40000000015 */
[----:B------:R-:W-:Y:S02]  /*7fe0*/  PRMT R19, R20, 0x3340, R19 ;  /* 0x0000334014137816 */ /* 0x000fe40000000013 */
[----:B------:R-:W-:Y:S02]  /*7ff0*/  PRMT R10, R18, 0x3340, R17 ;  /* 0x00003340120a7816 */ /* 0x000fe40000000011 */
[----:B------:R-:W-:Y:S02]  /*8000*/  PRMT R15, R16, 0x3340, R15 ;  /* 0x00003340100f7816 */ /* 0x000fe4000000000f */
[----:B------:R-:W-:-:S02]  /*8010*/  PRMT R11, R13, 0x3340, R12 ;  /* 0x000033400d0b7816 */ /* 0x000fc4000000000c */
[----:B------:R-:W-:Y:S02]  /*8020*/  PRMT R8, R155, 0x5410, R8 ;  /* 0x000054109b087816 */ /* 0x000fe40000000008 */
[----:B------:R-:W-:Y:S02]  /*8030*/  PRMT R9, R23, 0x5410, R9 ;  /* 0x0000541017097816 */ /* 0x000fe40000000009 */
[----:B------:R-:W-:Y:S02]  /*8040*/  PRMT R10, R19, 0x5410, R10 ;  /* 0x00005410130a7816 */ /* 0x000fe4000000000a */
[----:B------:R-:W-:Y:S02]  /*8050*/  PRMT R11, R15, 0x5410, R11 ;  /* 0x000054100f0b7816 */ /* 0x000fe4000000000b */
[----:B----4-:R-:W-:-:S03]  /*8060*/  IADD3 R6, P1, R5, R24, RZ ;  /* 0x0000001805067210 */ /* 0x010fc60007f3e0ff */
[----:B--2---:R0:W-:Y:S04]  /*8070*/  STS.128 [R4+UR6+0x2000], R8 ;  /* 0x0020000804007988 */ /* 0x0041e80008000c06 */
[----:B---3--:R1:W-:Y:S04]  /*8080*/  STL [R1+0x31c], R2 ;  /* 0x00031c0201007387 */ /* 0x0083e80000100800 */
[----:B------:R-:W2:Y:S04]  /*8090*/  LDL R26, [R1+0x294] ;  /* 0x00029400011a7983 */ /* 0x000ea80000100800 */
[----:B------:R-:W3:Y:S01]  /*80a0*/  LDL R24, [R1+0x290] ;  /* 0x0002900001187983 */ /* 0x000ee20000100800 */
[----:B------:R-:W-:Y:S01]  /*80b0*/  IMAD.X R7, R25, 0x1, R2, P1 ;  /* 0x0000000119077824 */ /* 0x000fe200008e0602 */
[----:B------:R-:W-:-:S02]  /*80c0*/  IADD3 R12, P1, R5, R14, RZ ;  /* 0x0000000e050c7210 */ /* 0x000fc40007f3e0ff */
[----:B------:R-:W4:Y:S04]  /*80d0*/  LDL.LU R14, [R1+0x2d8] ;  /* 0x0002d800010e7983 */ /* 0x000f280000300800 */
[----:B0-----:R-:W4:Y:S04]  /*80e0*/  LDL.LU R4, [R1+0x2f8] ;  /* 0x0002f80001047983 */ /* 0x001f280000300800 */
[----:B------:R-:W4:Y:S01]  /*80f0*/  LDL R10, [R1+0x284] ;  /* 0x00028400010a7983 */ /* 0x000f220000100800 */
[----:B------:R-:W-:-:S03]  /*8100*/  IMAD.X R13, R25, 0x1, R3, P1 ;  /* 0x00000001190d7824 */ /* 0x000fc600008e0603 */
[----:B------:R-:W4:Y:S04]  /*8110*/  LDL R37, [R1+0x280] ;  /* 0x0002800001257983 */ /* 0x000f280000100800 */
[----:B------:R-:W4:Y:S04]  /*8120*/  LDL.LU R3, [R1+0x2fc] ;  /* 0x0002fc0001037983 */ /* 0x000f280000300800 */
[----:B-1----:R-:W4:Y:S04]  /*8130*/  LDL.LU R2, [R1+0x2c8] ;  /* 0x0002c80001027983 */ /* 0x002f280000300800 */
[----:B------:R-:W4:Y:S04]  /*8140*/  LDL R36, [R1+0x274] ;  /* 0x0002740001247983 */ /* 0x000f280000100800 */
[----:B------:R-:W4:Y:S01]  /*8150*/  LDL R35, [R1+0x270] ;  /* 0x0002700001237983 */ /* 0x000f220000100800 */
[----:B------:R-:W-:-:S03]  /*8160*/  PRMT R17, RZ, 0x7610, R17 ;  /* 0x00007610ff117816 */ /* 0x000fc60000000011 */
[----:B------:R-:W4:Y:S04]  /*8170*/  LDL R34, [R1+0x264] ;  /* 0x0002640001227983 */ /* 0x000f280000100800 */
[----:B------:R-:W4:Y:S04]  /*8180*/  LDL R33, [R1+0x260] ;  /* 0x0002600001217983 */ /* 0x000f280000100800 */
[----:B------:R0:W4:Y:S01]  /*8190*/  @!P0 LDG.E.U8 R17, desc[UR12][R6.64] ;  /* 0x0000000c06118981 */ /* 0x000122000c1e1100 */
[----:B------:R-:W-:-:S03]  /*81a0*/  IADD3 R8, P1, R5, R31, RZ ;  /* 0x0000001f05087210 */ /* 0x000fc60007f3e0ff */
[----:B------:R-:W4:Y:S01]  /*81b0*/  LDL R31, [R1+0x250] ;  /* 0x00025000011f7983 */ /* 0x000f220000100800 */
[----:B------:R-:W-:Y:S02]  /*81c0*/  PRMT R16, RZ, 0x7610, R16 ;  /* 0x00007610ff107816 */ /* 0x000fe40000000010 */
[----:B------:R-:W-:Y:S01]  /*81d0*/  PRMT R18, RZ, 0x7610, R18 ;  /* 0x00007610ff127816 */ /* 0x000fe20000000012 */
[----:B------:R-:W4:Y:S01]  /*81e0*/  LDL R11, [R1+0x214] ;  /* 0x00021400010b7983 */ /* 0x000f220000100800 */
[----:B0-----:R-:W-:-:S03]  /*81f0*/  IADD3 R6, P2, R5, R32, RZ ;  /* 0x0000002005067210 */ /* 0x001fc60007f5e0ff */
[----:B------:R-:W4:Y:S02]  /*8200*/  LDL R32, [R1+0x254] ;  /* 0x0002540001207983 */ /* 0x000f240000100800 */
[C---:B------:R-:W-:Y:S02]  /*8210*/  IMAD.X R7, R25.reuse, 0x1, R30, P2 ;  /* 0x0000000119077824 */ /* 0x040fe400010e061e */
[----:B------:R-:W4:Y:S01]  /*8220*/  LDL R30, [R1+0x244] ;  /* 0x00024400011e7983 */ /* 0x000f220000100800 */
[----:B------:R-:W-:-:S03]  /*8230*/  IMAD.X R9, R25, 0x1, R29, P1 ;  /* 0x0000000119097824 */ /* 0x000fc600008e061d */
[----:B------:R-:W4:Y:S04]  /*8240*/  LDL R29, [R1+0x240] ;  /* 0x00024000011d7983 */ /* 0x000f280000100800 */
[----:B------:R0:W4:Y:S01]  /*8250*/  @!P0 LDG.E.U8 R16, desc[UR12][R6.64] ;  /* 0x0000000c06108981 */ /* 0x000122000c1e1100 */
[----:B------:R-:W-:-:S03]  /*8260*/  PRMT R15, RZ, 0x7610, R15 ;  /* 0x00007610ff0f7816 */ /* 0x000fc6000000000f */
[----:B------:R-:W4:Y:S04]  /*8270*/  @!P0 LDG.E.U8 R18, desc[UR12][R8.64] ;  /* 0x0000000c08128981 */ /* 0x000f28000c1e1100 */
[----:B------:R1:W4:Y:S01]  /*8280*/  @!P0 LDG.E.U8 R15, desc[UR12][R12.64] ;  /* 0x0000000c0c0f8981 */ /* 0x000322000c1e1100 */
[----:B0-----:R-:W-:-:S03]  /*8290*/  IADD3 R6, P1, R5, R28, RZ ;  /* 0x0000001c05067210 */ /* 0x001fc60007f3e0ff */
[----:B------:R-:W4:Y:S02]  /*82a0*/  LDL R28, [R1+0x234] ;  /* 0x00023400011c7983 */ /* 0x000f240000100800 */
[----:B------:R-:W-:Y:S02]  /*82b0*/  IMAD.X R7, R25, 0x1, R27, P1 ;  /* 0x0000000119077824 */ /* 0x000fe400008e061b */
[----:B------:R-:W4:Y:S01]  /*82c0*/  LDL R27, [R1+0x230] ;  /* 0x00023000011b7983 */ /* 0x000f220000100800 */
[----:B-1----:R-:W-:Y:S02]  /*82d0*/  PRMT R12, RZ, 0x7610, R12 ;  /* 0x00007610ff0c7816 */ /* 0x002fe4000000000c */
[----:B------:R-:W-:-:S04]  /*82e0*/  PRMT R13, RZ, 0x7610, R13 ;  /* 0x00007610ff0d7816 */ /* 0x000fc8000000000d */
[----:B------:R4:W4:Y:S01]  /*82f0*/  @!P0 LDG.E.U8 R12, desc[UR12][R6.64] ;  /* 0x0000000c060c8981 */ /* 0x000922000c1e1100 */
[----:B--2---:R-:W-:-:S03]  /*8300*/  IADD3 R8, P1, R5, R26, RZ ;  /* 0x0000001a05087210 */ /* 0x004fc60007f3e0ff */
[----:B------:R-:W2:Y:S02]  /*8310*/  LDL R26, [R1+0x224] ;  /* 0x00022400011a7983 */ /* 0x000ea40000100800 */
[----:B---3--:R-:W-:Y:S02]  /*8320*/  IMAD.X R9, R25, 0x1, R24, P1 ;  /* 0x0000000119097824 */ /* 0x008fe400008e0618 */
[----:B------:R-:W3:Y:S04]  /*8330*/  LDL R24, [R1+0x220] ;  /* 0x0002200001187983 */ /* 0x000ee80000100800 */
[----:B------:R-:W3:Y:S01]  /*8340*/  @!P0 LDG.E.U8 R13, desc[UR12][R8.64] ;  /* 0x0000000c080d8981 */ /* 0x000ee2000c1e1100 */
[----:B----4-:R-:W-:-:S03]  /*8350*/  IADD3 R6, P1, R5, R10, RZ ;  /* 0x0000000a05067210 */ /* 0x010fc60007f3e0ff */
[----:B------:R-:W4:Y:S04]  /*8360*/  LDL R10, [R1+0x210] ;  /* 0x00021000010a7983 */ /* 0x000f280000100800 */
[----:B------:R-:W4:Y:S04]  /*8370*/  LDL R9, [R1+0x204] ;  /* 0x0002040001097983 */ /* 0x000f280000100800 */
[----:B------:R-:W4:Y:S01]  /*8380*/  LDL R8, [R1+0x200] ;  /* 0x0002000001087983 */ /* 0x000f220000100800 */
[----:B------:R-:W-:Y:S01]  /*8390*/  PRMT R19, RZ, 0x7610, R19 ;  /* 0x00007610ff137816 */ /* 0x000fe20000000013 */
[----:B------:R-:W-:-:S05]  /*83a0*/  IMAD.X R7, R25, 0x1, R37, P1 ;  /* 0x0000000119077824 */ /* 0x000fca00008e0625 */
[----:B------:R0:W4:Y:S01]  /*83b0*/  @!P0 LDG.E.U8 R19, desc[UR12][R6.64] ;  /* 0x0000000c06138981 */ /* 0x000122000c1e1100 */
[----:B------:R-:W-:Y:S02]  /*83c0*/  PRMT R20, RZ, 0x7610, R20 ;  /* 0x00007610ff147816 */ /* 0x000fe40000000014 */
[----:B0-----:R-:W-:-:S05]  /*83d0*/  IADD3 R6, P1, R5, R36, RZ ;  /* 0x0000002405067210 */ /* 0x001fca0007f3e0ff */
        /* <DEDUP_REMOVED lines=12> */
[----:B------:R-:W-:Y:S01]  /*84a0*/  IMAD.X R7, R25, 0x1, R29, P1 ;  /* 0x0000000119077824 */ /* 0x000fe200008e061d */
[----:B------:R-:W-:Y:S01]  /*84b0*/  PRMT R170, RZ, 0x7610, R170 ;  /* 0x00007610ffaa7816 */ /* 0x000fe200000000aa */
[----:B------:R-:W4:Y:S04]  /*84c0*/  LDL R29, [R1+0x2dc] ;  /* 0x0002dc00011d7983 */ /* 0x000f280000100800 */
[----:B------:R0:W4:Y:S02]  /*84d0*/  @!P0 LDG.E.U8 R168, desc[UR12][R6.64] ;  /* 0x0000000c06a88981 */ /* 0x000124000c1e1100 */
[----:B0-----:R-:W-:Y:S02]  /*84e0*/  IADD3 R6, P1, R5, R28, RZ ;  /* 0x0000001c05067210 */ /* 0x001fe40007f3e0ff */
[----:B------:R-:W-:Y:S01]  /*84f0*/  PRMT R171, RZ, 0x7610, R171 ;  /* 0x00007610ffab7816 */ /* 0x000fe200000000ab */
[----:B------:R-:W4:Y:S02]  /*8500*/  LDL R28, [R1+0x2e8] ;  /* 0x0002e800011c7983 */ /* 0x000f240000100800 */
[----:B------:R-:W-:Y:S01]  /*8510*/  IMAD.X R7, R25, 0x1, R27, P1 ;  /* 0x0000000119077824 */ /* 0x000fe200008e061b */
[----:B------:R-:W-:Y:S01]  /*8520*/  PRMT R173, RZ, 0x7610, R173 ;  /* 0x00007610ffad7816 */ /* 0x000fe200000000ad */
[----:B------:R-:W4:Y:S04]  /*8530*/  LDL R27, [R1+0x2cc] ;  /* 0x0002cc00011b7983 */ /* 0x000f280000100800 */
[----:B------:R2:W4:Y:S01]  /*8540*/  @!P0 LDG.E.U8 R170, desc[UR12][R6.64] ;  /* 0x0000000c06aa8981 */ /* 0x000522000c1e1100 */
[----:B------:R-:W-:-:S02]  /*8550*/  PRMT R174, RZ, 0x7610, R174 ;  /* 0x00007610ffae7816 */ /* 0x000fc400000000ae */
[----:B------:R-:W-:Y:S02]  /*8560*/  PRMT R176, RZ, 0x7610, R176 ;  /* 0x00007610ffb07816 */ /* 0x000fe400000000b0 */
[----:B------:R-:W-:Y:S02]  /*8570*/  PRMT R177, RZ, 0x7610, R177 ;  /* 0x00007610ffb17816 */ /* 0x000fe400000000b1 */
[----:B------:R-:W-:Y:S02]  /*8580*/  PRMT R179, RZ, 0x7610, R179 ;  /* 0x00007610ffb37816 */ /* 0x000fe400000000b3 */
[----:B------:R-:W-:Y:S02]  /*8590*/  PRMT R180, RZ, 0x7610, R180 ;  /* 0x00007610ffb47816 */ /* 0x000fe400000000b4 */
[----:B------:R-:W-:Y:S02]  /*85a0*/  PRMT R182, RZ, 0x7610, R182 ;  /* 0x00007610ffb67816 */ /* 0x000fe400000000b6 */
[----:B------:R-:W-:-:S02]  /*85b0*/  PRMT R183, RZ, 0x7610, R183 ;  /* 0x00007610ffb77816 */ /* 0x000fc400000000b7 */
[----:B------:R-:W-:Y:S02]  /*85c0*/  PRMT R185, RZ, 0x7610, R185 ;  /* 0x00007610ffb97816 */ /* 0x000fe400000000b9 */
[----:B------:R-:W-:Y:S02]  /*85d0*/  PRMT R186, RZ, 0x7610, R186 ;  /* 0x00007610ffba7816 */ /* 0x000fe400000000ba */
[----:B------:R-:W-:Y:S02]  /*85e0*/  PRMT R187, RZ, 0x7610, R187 ;  /* 0x00007610ffbb7816 */ /* 0x000fe400000000bb */
[----:B------:R-:W-:Y:S02]  /*85f0*/  PRMT R184, RZ, 0x7610, R184 ;  /* 0x00007610ffb87816 */ /* 0x000fe400000000b8 */
[----:B--2---:R-:W-:Y:S02]  /*8600*/  IADD3 R6, P1, R5, R26, RZ ;  /* 0x0000001a05067210 */ /* 0x004fe40007f3e0ff */
[----:B------:R-:W-:Y:S01]  /*8610*/  PRMT R181, RZ, 0x7610, R181 ;  /* 0x00007610ffb57816 */ /* 0x000fe200000000b5 */
[----:B------:R-:W2:Y:S02]  /*8620*/  LDL R26, [R1+0x2bc] ;  /* 0x0002bc00011a7983 */ /* 0x000ea40000100800 */
[----:B---3--:R-:W-:Y:S01]  /*8630*/  IMAD.X R7, R25, 0x1, R24, P1 ;  /* 0x0000000119077824 */ /* 0x008fe200008e0618 */
[----:B------:R-:W-:Y:S01]  /*8640*/  PRMT R178, RZ, 0x7610, R178 ;  /* 0x00007610ffb27816 */ /* 0x000fe200000000b2 */
[----:B------:R-:W3:Y:S04]  /*8650*/  LDL R24, [R1+0x2ac] ;  /* 0x0002ac0001187983 */ /* 0x000ee80000100800 */
[----:B------:R0:W3:Y:S02]  /*8660*/  @!P0 LDG.E.U8 R171, desc[UR12][R6.64] ;  /* 0x0000000c06ab8981 */ /* 0x0000e4000c1e1100 */
[----:B0-----:R-:W-:-:S05]  /*8670*/  IADD3 R6, P1, R5, R11, RZ ;  /* 0x0000000b05067210 */ /* 0x001fca0007f3e0ff */
[----:B----4-:R-:W-:-:S05]  /*8680*/  IMAD.X R7, R25, 0x1, R10, P1 ;  /* 0x0000000119077824 */ /* 0x010fca00008e060a */
[----:B------:R0:W4:Y:S02]  /*8690*/  @!P0 LDG.E.U8 R173, desc[UR12][R6.64] ;  /* 0x0000000c06ad8981 */ /* 0x000124000c1e1100 */
[----:B0-----:R-:W-:-:S05]  /*86a0*/  IADD3 R6, P1, R5, R9, RZ ;  /* 0x0000000905067210 */ /* 0x001fca0007f3e0ff */
[----:B------:R-:W-:Y:S02]  /*86b0*/  IMAD.X R7, R25, 0x1, R8, P1 ;  /* 0x0000000119077824 */ /* 0x000fe400008e0608 */
[----:B------:R-:W2:Y:S04]  /*86c0*/  LDL R8, [R1+0x2ec] ;  /* 0x0002ec0001087983 */ /* 0x000ea80000100800 */
[----:B------:R0:W4:Y:S02]  /*86d0*/  @!P0 LDG.E.U8 R174, desc[UR12][R6.64] ;  /* 0x0000000c06ae8981 */ /* 0x000124000c1e1100 */
[----:B0-----:R-:W-:-:S05]  /*86e0*/  IADD3 R6, P1, R5, R250, RZ ;  /* 0x000000fa05067210 */ /* 0x001fca0007f3e0ff */
[----:B------:R-:W-:-:S05]  /*86f0*/  IMAD.X R7, R25, 0x1, R249, P1 ;  /* 0x0000000119077824 */ /* 0x000fca00008e06f9 */
        /* <DEDUP_REMOVED lines=41> */
[----:B------:R0:W4:Y:S02]  /*8990*/  @!P0 LDG.E.U8 R172, desc[UR12][R6.64] ;  /* 0x0000000c06ac8981 */ /* 0x000124000c1e1100 */
[----:B0-----:R-:W-:Y:S02]  /*89a0*/  IADD3 R6, P1, R5, R194, RZ ;  /* 0x000000c205067210 */ /* 0x001fe40007f3e0ff */
[----:B------:R-:W-:Y:S03]  /*89b0*/  STL [R1+0x358], R249 ;  /* 0x000358f901007387 */ /* 0x000fe60000100800 */
[----:B------:R-:W-:Y:S01]  /*89c0*/  IMAD.X R7, R25, 0x1, R193, P1 ;  /* 0x0000000119077824 */ /* 0x000fe200008e06c1 */
[----:B------:R-:W-:Y:S01]  /*89d0*/  IADD3 R10, P1, R5, R3, RZ ;  /* 0x00000003050a7210 */ /* 0x000fe20007f3e0ff */
[----:B------:R-:W-:Y:S04]  /*89e0*/  STL [R1+0x328], R3 ;  /* 0x0003280301007387 */ /* 0x000fe80000100800 */
[----:B------:R-:W-:Y:S01]  /*89f0*/  IMAD.X R11, R25, 0x1, R4, P1 ;  /* 0x00000001190b7824 */ /* 0x000fe200008e0604 */
[----:B------:R0:W-:Y:S04]  /*8a00*/  STL [R1+0x324], R4 ;  /* 0x0003240401007387 */ /* 0x0001e80000100800 */
[----:B0-----:R-:W3:Y:S01]  /*8a10*/  LDL.LU R4, [R1+0x2b8] ;  /* 0x0002b80001047983 */ /* 0x001ee20000300800 */
[----:B--2---:R-:W-:-:S02]  /*8a20*/  IADD3 R8, P1, R5, R8, RZ ;  /* 0x0000000805087210 */ /* 0x004fc40007f3e0ff */
[----:B------:R-:W-:-:S03]  /*8a30*/  PRMT R169, RZ, 0x7610, R169 ;  /* 0x00007610ffa97816 */ /* 0x000fc600000000a9 */
[----:B------:R-:W-:Y:S02]  /*8a40*/  IMAD.X R9, R25, 0x1, R28, P1 ;  /* 0x0000000119097824 */ /* 0x000fe400008e061c */
[----:B------:R-:W2:Y:S04]  /*8a50*/  LDL R28, [R1+0x29c] ;  /* 0x00029c00011c7983 */ /* 0x000ea80000100800 */
[----:B------:R-:W4:Y:S04]  /*8a60*/  LDL.LU R3, [R1+0x2a8] ;  /* 0x0002a80001037983 */ /* 0x000f280000300800 */
[----:B------:R0:W2:Y:S01]  /*8a70*/  @!P0 LDG.E.U8 R169, desc[UR12][R6.64] ;  /* 0x0000000c06a98981 */ /* 0x0000a2000c1e1100 */
[----:B------:R-:W-:-:S03]  /*8a80*/  PRMT R165, RZ, 0x7610, R165 ;  /* 0x00007610ffa57816 */ /* 0x000fc600000000a5 */
[----:B------:R1:W-:Y:S01]  /*8a90*/  STL [R1+0x32c], R14 ;  /* 0x00032c0e01007387 */ /* 0x0003e20000100800 */
[----:B0-----:R-:W-:-:S05]  /*8aa0*/  IADD3 R6, P1, R5, R29, RZ ;  /* 0x0000001d05067210 */ /* 0x001fca0007f3e0ff */
[----:B------:R-:W-:Y:S02]  /*8ab0*/  IMAD.X R7, R25, 0x1, R14, P1 ;  /* 0x0000000119077824 */ /* 0x000fe400008e060e */
[----:B-1----:R-:W2:Y:S04]  /*8ac0*/  LDL.LU R14, [R1+0x298] ;  /* 0x00029800010e7983 */ /* 0x002ea80000300800 */
[----:B------:R0:W2:Y:S01]  /*8ad0*/  @!P0 LDG.E.U8 R165, desc[UR12][R6.64] ;  /* 0x0000000c06a58981 */ /* 0x0000a2000c1e1100 */
[----:B------:R-:W-:Y:S02]  /*8ae0*/  PRMT R164, RZ, 0x7610, R164 ;  /* 0x00007610ffa47816 */ /* 0x000fe400000000a4 */
[----:B0-----:R-:W-:Y:S02]  /*8af0*/  IADD3 R6, P1, R5, R27, RZ ;  /* 0x0000001b05067210 */ /* 0x001fe40007f3e0ff */
[----:B------:R-:W2:Y:S03]  /*8b00*/  LDL R27, [R1+0x28c] ;  /* 0x00028c00011b7983 */ /* 0x000ea60000100800 */
[----:B------:R-:W-:Y:S01]  /*8b10*/  IMAD.X R7, R25, 0x1, R2, P1 ;  /* 0x0000000119077824 */ /* 0x000fe200008e0602 */
[----:B------:R0:W-:Y:S04]  /*8b20*/  STL [R1+0x330], R2 ;  /* 0x0003300201007387 */ /* 0x0001e80000100800 */
[----:B------:R1:W2:Y:S04]  /*8b30*/  @!P0 LDG.E.U8 R164, desc[UR12][R6.64] ;  /* 0x0000000c06a48981 */ /* 0x0002a8000c1e1100 */
[----:B0-----:R-:W2:Y:S01]  /*8b40*/  LDL.LU R2, [R1+0x288] ;  /* 0x0002880001027983 */ /* 0x001ea20000300800 */
[----:B-1----:R-:W-:-:S03]  /*8b50*/  IADD3 R6, P1, R5, R26, RZ ;  /* 0x0000001a05067210 */ /* 0x002fc60007f3e0ff */
[----:B------:R-:W2:Y:S02]  /*8b60*/  LDL R26, [R1+0x27c] ;  /* 0x00027c00011a7983 */ /* 0x000ea40000100800 */
[----:B---3--:R-:W-:Y:S02]  /*8b70*/  IMAD.X R7, R25, 0x1, R4, P1 ;  /* 0x0000000119077824 */ /* 0x008fe400008e0604 */
[----:B------:R0:W-:Y:S04]  /*8b80*/  STL [R1+0x334], R4 ;  /* 0x0003340401007387 */ /* 0x0001e80000100800 */
[----:B0-----:R-:W3:Y:S01]  /*8b90*/  LDL.LU R4, [R1+0x278] ;  /* 0x0002780001047983 */ /* 0x001ee20000300800 */
[----:B------:R-:W-:-:S03]  /*8ba0*/  PRMT R163, RZ, 0x7610, R163 ;  /* 0x00007610ffa37816 */ /* 0x000fc600000000a3 */
[----:B------:R-:W3:Y:S04]  /*8bb0*/  LDL R30, [R1+0x26c] ;  /* 0x00026c00011e7983 */ /* 0x000ee80000100800 */
[----:B------:R0:W3:Y:S01]  /*8bc0*/  @!P0 LDG.E.U8 R163, desc[UR12][R6.64] ;  /* 0x0000000c06a38981 */ /* 0x0000e2000c1e1100 */
[----:B------:R-:W-:-:S03]  /*8bd0*/  PRMT R162, RZ, 0x7610, R162 ;  /* 0x00007610ffa27816 */ /* 0x000fc600000000a2 */
[----:B----4-:R1:W-:Y:S01]  /*8be0*/  STL [R1+0x338], R3 ;  /* 0x0003380301007387 */ /* 0x0103e20000100800 */
[----:B0-----:R-:W-:-:S05]  /*8bf0*/  IADD3 R6, P1, R5, R24, RZ ;  /* 0x0000001805067210 */ /* 0x001fca0007f3e0ff */
[----:B------:R-:W-:Y:S02]  /*8c00*/  IMAD.X R7, R25, 0x1, R3, P1 ;  /* 0x0000000119077824 */ /* 0x000fe400008e0603 */
[----:B-1----:R-:W4:Y:S04]  /*8c10*/  LDL.LU R3, [R1+0x268] ;  /* 0x0002680001037983 */ /* 0x002f280000300800 */
[----:B------:R2:W4:Y:S01]  /*8c20*/  @!P0 LDG.E.U8 R162, desc[UR12][R6.64] ;  /* 0x0000000c06a28981 */ /* 0x000522000c1e1100 */
[----:B------:R-:W-:-:S03]  /*8c30*/  PRMT R161, RZ, 0x7610, R161 ;  /* 0x00007610ffa17816 */ /* 0x000fc600000000a1 */
[----:B------:R-:W4:Y:S01]  /*8c40*/  LDL R29, [R1+0x25c] ;  /* 0x00025c00011d7983 */ /* 0x000f220000100800 */
[----:B--2---:R-:W-:-:S03]  /*8c50*/  IADD3 R6, P1, R5, R28, RZ ;  /* 0x0000001c05067210 */ /* 0x004fc60007f3e0ff */
[----:B------:R-:W2:Y:S02]  /*8c60*/  LDL R28, [R1+0x24c] ;  /* 0x00024c00011c7983 */ /* 0x000ea40000100800 */
[----:B------:R-:W-:Y:S02]  /*8c70*/  IMAD.X R7, R25, 0x1, R14, P1 ;  /* 0x0000000119077824 */ /* 0x000fe400008e060e */
[----:B------:R0:W-:Y:S04]  /*8c80*/  STL [R1+0x33c], R14 ;  /* 0x00033c0e01007387 */ /* 0x0001e80000100800 */
[----:B------:R1:W2:Y:S04]  /*8c90*/  @!P0 LDG.E.U8 R161, desc[UR12][R6.64] ;  /* 0x0000000c06a18981 */ /* 0x0002a8000c1e1100 */
[----:B0-----:R-:W2:Y:S01]  /*8ca0*/  LDL.LU R14, [R1+0x258] ;  /* 0x00025800010e7983 */ /* 0x001ea20000300800 */
[----:B-1----:R-:W-:-:S03]  /*8cb0*/  IADD3 R6, P1, R5, R27, RZ ;  /* 0x0000001b05067210 */ /* 0x002fc60007f3e0ff */
[----:B------:R-:W2:Y:S01]  /*8cc0*/  LDL R27, [R1+0x23c] ;  /* 0x00023c00011b7983 */ /* 0x000ea20000100800 */
[----:B------:R-:W-:Y:S01]  /*8cd0*/  PRMT R160, RZ, 0x7610, R160 ;  /* 0x00007610ffa07816 */ /* 0x000fe200000000a0 */
[----:B------:R-:W-:Y:S02]  /*8ce0*/  IMAD.X R7, R25, 0x1, R2, P1 ;  /* 0x0000000119077824 */ /* 0x000fe400008e0602 */
        /* <DEDUP_REMOVED lines=8> */
[----:B------:R-:W-:Y:S02]  /*8d70*/  PRMT R159, RZ, 0x7610, R159 ;  /* 0x00007610ff9f7816 */ /* 0x000fe4000000009f */
[----:B------:R-:W-:-:S04]  /*8d80*/  LOP3.LUT R24, R151, 0x7f, RZ, 0xc0, !PT ;  /* 0x0000007f97187812 */ /* 0x000fc800078ec0ff */
[----:B------:R0:W3:Y:S04]  /*8d90*/  @!P0 LDG.E.U8 R159, desc[UR12][R6.64] ;  /* 0x0000000c069f8981 */ /* 0x0000e8000c1e1100 */
[----:B------:R-:W-:Y:S01]  /*8da0*/  STS.U8 [R24+UR6], R156 ;  /* 0x0000009c18007988 */ /* 0x000fe20008000006 */
[----:B0-----:R-:W-:-:S03]  /*8db0*/  IADD3 R6, P1, R5, R30, RZ ;  /* 0x0000001e05067210 */ /* 0x001fc60007f3e0ff */
[----:B------:R0:W-:Y:S02]  /*8dc0*/  STS.U8 [R24+UR6+0x100], R158 ;  /* 0x0001009e18007988 */ /* 0x0001e40008000006 */
[----:B----4-:R-:W-:Y:S01]  /*8dd0*/  IMAD.X R7, R25, 0x1, R3, P1 ;  /* 0x0000000119077824 */ /* 0x010fe200008e0603 */
[----:B0-----:R-:W-:-:S06]  /*8de0*/  PRMT R158, RZ, 0x7610, R158 ;  /* 0x00007610ff9e7816 */ /* 0x001fcc000000009e */
[----:B------:R0:W4:Y:S01]  /*8df0*/  @!P0 LDG.E.U8 R158, desc[UR12][R6.64] ;  /* 0x0000000c069e8981 */ /* 0x000122000c1e1100 */
[----:B------:R-:W-:Y:S02]  /*8e00*/  PRMT R157, RZ, 0x7610, R157 ;  /* 0x00007610ff9d7816 */ /* 0x000fe4000000009d */
[----:B0-----:R-:W-:-:S05]  /*8e10*/  IADD3 R6, P1, R5, R29, RZ ;  /* 0x0000001d05067210 */ /* 0x001fca0007f3e0ff */
[----:B--2---:R-:W-:-:S05]  /*8e20*/  IMAD.X R7, R25, 0x1, R14, P1 ;  /* 0x0000000119077824 */ /* 0x004fca00008e060e */
[----:B------:R0:W2:Y:S01]  /*8e30*/  @!P0 LDG.E.U8 R157, desc[UR12][R6.64] ;  /* 0x0000000c069d8981 */ /* 0x0000a2000c1e1100 */
[----:B------:R-:W-:Y:S02]  /*8e40*/  PRMT R156, RZ, 0x7610, R156 ;  /* 0x00007610ff9c7816 */ /* 0x000fe4000000009c */
[----:B0-----:R-:W-:Y:S01]  /*8e50*/  IADD3 R6, P1, R5, R28, RZ ;  /* 0x0000001c05067210 */ /* 0x001fe20007f3e0ff */
[----:B------:R0:W-:Y:S04]  /*8e60*/  STL [R1+0x348], R3 ;  /* 0x0003480301007387 */ /* 0x0001e80000100800 */
[----:B------:R-:W-:-:S05]  /*8e70*/  IMAD.X R7, R25, 0x1, R2, P1 ;  /* 0x0000000119077824 */ /* 0x000fca00008e0602 */
[----:B------:R1:W2:Y:S04]  /*8e80*/  @!P0 LDG.E.U8 R156, desc[UR12][R6.64] ;  /* 0x0000000c069c8981 */ /* 0x0002a8000c1e1100 */
[----:B0-----:R-:W4:Y:S04]  /*8e90*/  LDL.LU R3, [R1+0x228] ;  /* 0x0002280001037983 */ /* 0x001f280000300800 */
[----:B------:R0:W-:Y:S01]  /*8ea0*/  STL [R1+0x34c], R14 ;  /* 0x00034c0e01007387 */ /* 0x0001e20000100800 */
[----:B-1----:R-:W-:-:S03]  /*8eb0*/  IADD3 R6, P1, R5, R27, RZ ;  /* 0x0000001b05067210 */ /* 0x002fc60007f3e0ff */
[----:B0-----:R-:W2:Y:S04]  /*8ec0*/  LDL.LU R14, [R1+0x218] ;  /* 0x00021800010e7983 */ /* 0x001ea80000300800 */
[----:B------:R0:W-:Y:S04]  /*8ed0*/  STL [R1+0x350], R2 ;  /* 0x0003500201007387 */ /* 0x0001e80000100800 */
[----:B0-----:R-:W2:Y:S04]  /*8ee0*/  LDL.LU R2, [R1+0x208] ;  /* 0x0002080001027983 */ /* 0x001ea80000300800 */
[----:B------:R-:W2:Y:S01]  /*8ef0*/  LDL.LU R249, [R1+0x20c] ;  /* 0x00020c0001f97983 */ /* 0x000ea20000300800 */
[----:B---3--:R-:W-:-:S03]  /*8f00*/  IMAD.X R7, R25, 0x1, R4, P1 ;  /* 0x0000000119077824 */ /* 0x008fc600008e0604 */
[----:B------:R0:W-:Y:S04]  /*8f10*/  STL [R1+0x354], R4 ;  /* 0x0003540401007387 */ /* 0x0001e80000100800 */
[----:B0-----:R-:W3:Y:S01]  /*8f20*/  LDL.LU R4, [R1+0x21c] ;  /* 0x00021c0001047983 */ /* 0x001ee20000300800 */
[----:B------:R-:W-:-:S06]  /*8f30*/  PRMT R155, RZ, 0x7610, R155 ;  /* 0x00007610ff9b7816 */ /* 0x000fcc000000009b */
[----:B------:R0:W2:Y:S01]  /*8f40*/  @!P0 LDG.E.U8 R155, desc[UR12][R6.64] ;  /* 0x0000000c069b8981 */ /* 0x0000a2000c1e1100 */
[----:B------:R-:W-:Y:S02]  /*8f50*/  PRMT R154, RZ, 0x7610, R154 ;  /* 0x00007610ff9a7816 */ /* 0x000fe4000000009a */
[----:B0-----:R-:W-:Y:S02]  /*8f60*/  IADD3 R6, P1, R5, R26, RZ ;  /* 0x0000001a05067210 */ /* 0x001fe40007f3e0ff */
[----:B------:R-:W-:Y:S02]  /*8f70*/  PRMT R153, RZ, 0x7610, R153 ;  /* 0x00007610ff997816 */ /* 0x000fe40000000099 */
[----:B------:R-:W-:Y:S01]  /*8f80*/  PRMT R152, RZ, 0x7610, R152 ;  /* 0x00007610ff987816 */ /* 0x000fe20000000098 */
[----:B------:R-:W-:Y:S01]  /*8f90*/  STS.U8 [R24+UR6+0x200], R17 ;  /* 0x0002001118007988 */ /* 0x000fe20008000006 */
[----:B------:R-:W-:-:S03]  /*8fa0*/  PRMT R23, RZ, 0x7610, R23 ;  /* 0x00007610ff177816 */ /* 0x000fc60000000017 */
[----:B------:R-:W-:Y:S04]  /*8fb0*/  STS.U8 [R24+UR6+0x300], R15 ;  /* 0x0003000f18007988 */ /* 0x000fe80008000006 */
[----:B------:R-:W-:Y:S01]  /*8fc0*/  STS.U8 [R24+UR6+0x400], R16 ;  /* 0x0004001018007988 */ /* 0x000fe20008000006 */
[----:B----4-:R-:W-:-:S05]  /*8fd0*/  IMAD.X R7, R25, 0x1, R3, P1 ;  /* 0x0000000119077824 */ /* 0x010fca00008e0603 */
[----:B------:R-:W4:Y:S04]  /*8fe0*/  @!P0 LDG.E.U8 R154, desc[UR12][R6.64] ;  /* 0x0000000c069a8981 */ /* 0x000f28000c1e1100 */
[----:B------:R-:W-:Y:S04]  /*8ff0*/  STS.U8 [R24+UR6+0x500], R18 ;  /* 0x0005001218007988 */ /* 0x000fe80008000006 */
[----:B------:R-:W-:Y:S04]  /*9000*/  STS.U8 [R24+UR6+0x600], R12 ;  /* 0x0006000c18007988 */ /* 0x000fe80008000006 */
[----:B------:R-:W-:Y:S04]  /*9010*/  STS.U8 [R24+UR6+0x700], R13 ;  /* 0x0007000d18007988 */ /* 0x000fe80008000006 */
[----:B------:R-:W-:Y:S04]  /*9020*/  STS.U8 [R24+UR6+0x800], R19 ;  /* 0x0008001318007988 */ /* 0x000fe80008000006 */
[----:B------:R-:W-:Y:S04]  /*9030*/  STS.U8 [R24+UR6+0x900], R20 ;  /* 0x0009001418007988 */ /* 0x000fe80008000006 */
[----:B------:R-:W-:Y:S04]  /*9040*/  STS.U8 [R24+UR6+0xa00], R21 ;  /* 0x000a001518007988 */ /* 0x000fe80008000006 */
[----:B------:R0:W-:Y:S02]  /*9050*/  STS.U8 [R24+UR6+0xb00], R22 ;  /* 0x000b001618007988 */ /* 0x0001e40008000006 */
[----:B0-----:R-:W-:-:S02]  /*9060*/  PRMT R22, RZ, 0x7610, R22 ;  /* 0x00007610ff167816 */ /* 0x001fc40000000016 */
        /* <DEDUP_REMOVED lines=9> */
[----:B------:R-:W-:-:S06]  /*9100*/  PRMT R167, RZ, 0x7610, R167 ;  /* 0x00007610ffa77816 */ /* 0x000fcc00000000a7 */
[----:B------:R0:W4:Y:S02]  /*9110*/  @!P0 LDG.E.U8 R167, desc[UR12][R10.64] ;  /* 0x0000000c0aa78981 */ /* 0x000124000c1e1100 */
[----:B0-----:R-:W-:Y:S02]  /*9120*/  PRMT R11, RZ, 0x7610, R11 ;  /* 0x00007610ff0b7816 */ /* 0x001fe4000000000b */
[----:B---3--:R-:W-:-:S05]  /*9130*/  IADD3 R6, P1, R5, R4, RZ ;  /* 0x0000000405067210 */ /* 0x008fca0007f3e0ff */
[----:B--2---:R-:W-:-:S05]  /*9140*/  IMAD.X R7, R25, 0x1, R14, P1 ;  /* 0x0000000119077824 */ /* 0x004fca00008e060e */
[----:B------:R0:W2:Y:S02]  /*9150*/  @!P0 LDG.E.U8 R153, desc[UR12][R6.64] ;  /* 0x0000000c06998981 */ /* 0x0000a4000c1e1100 */
[----:B0-----:R-:W-:-:S05]  /*9160*/  IADD3 R6, P1, R5, R249, RZ ;  /* 0x000000f905067210 */ /* 0x001fca0007f3e0ff */
[----:B------:R-:W-:-:S05]  /*9170*/  IMAD.X R7, R25, 0x1, R2, P1 ;  /* 0x0000000119077824 */ /* 0x000fca00008e0602 */
[----:B------:R0:W3:Y:S02]  /*9180*/  @!P0 LDG.E.U8 R152, desc[UR12][R6.64] ;  /* 0x0000000c06988981 */ /* 0x0000e4000c1e1100 */
        /* <DEDUP_REMOVED lines=35> */
[----:B------:R0:W3:Y:S01]  /*93c0*/  @!P0 LDG.E.U8 R11, desc[UR12][R6.64] ;  /* 0x0000000c060b8981 */ /* 0x0000e2000c1e1100 */
[----:B------:R-:W-:Y:S02]  /*93d0*/  PRMT R10, RZ, 0x7610, R10 ;  /* 0x00007610ff0a7816 */ /* 0x000fe4000000000a */
[----:B0-----:R-:W-:Y:S01]  /*93e0*/  IADD3 R6, P1, R5, R204, RZ ;  /* 0x000000cc05067210 */ /* 0x001fe20007f3e0ff */
[----:B------:R-:W-:Y:S01]  /*93f0*/  STS.U8 [R24+UR6+0xc00], R168 ;  /* 0x000c00a818007988 */ /* 0x000fe20008000006 */
[----:B------:R-:W-:-:S03]  /*9400*/  PRMT R166, RZ, 0x7610, R166 ;  /* 0x00007610ffa67816 */ /* 0x000fc600000000a6 */
[----:B------:R-:W-:Y:S01]  /*9410*/  IMAD.X R7, R25, 0x1, R203, P1 ;  /* 0x0000000119077824 */ /* 0x000fe200008e06cb */
[----:B------:R-:W-:Y:S04]  /*9420*/  STS.U8 [R24+UR6+0xd00], R170 ;  /* 0x000d00aa18007988 */ /* 0x000fe80008000006 */
[----:B------:R-:W-:Y:S04]  /*9430*/  STS.U8 [R24+UR6+0xe00], R171 ;  /* 0x000e00ab18007988 */ /* 0x000fe80008000006 */
[----:B------:R0:W3:Y:S04]  /*9440*/  @!P0 LDG.E.U8 R10, desc[UR12][R6.64] ;  /* 0x0000000c060a8981 */ /* 0x0000e8000c1e1100 */
[----:B------:R-:W-:Y:S04]  /*9450*/  STS.U8 [R24+UR6+0xf00], R173 ;  /* 0x000f00ad18007988 */ /* 0x000fe80008000006 */
[----:B------:R-:W-:Y:S01]  /*9460*/  STS.U8 [R24+UR6+0x1000], R174 ;  /* 0x001000ae18007988 */ /* 0x000fe20008000006 */
[----:B0-----:R-:W-:-:S03]  /*9470*/  IADD3 R6, P1, R5, R200, RZ ;  /* 0x000000c805067210 */ /* 0x001fc60007f3e0ff */
[----:B------:R-:W-:Y:S04]  /*9480*/  STS.U8 [R24+UR6+0x1100], R176 ;  /* 0x001100b018007988 */ /* 0x000fe80008000006 */
[----:B------:R0:W2:Y:S01]  /*9490*/  @!P0 LDG.E.U8 R166, desc[UR12][R8.64] ;  /* 0x0000000c08a68981 */ /* 0x0000a2000c1e1100 */
[----:B------:R-:W-:-:S03]  /*94a0*/  IMAD.X R7, R25, 0x1, R199, P1 ;  /* 0x0000000119077824 */ /* 0x000fc600008e06c7 */
[----:B------:R-:W-:Y:S04]  /*94b0*/  STS.U8 [R24+UR6+0x1200], R177 ;  /* 0x001200b118007988 */ /* 0x000fe80008000006 */
[----:B------:R-:W-:Y:S01]  /*94c0*/  STS.U8 [R24+UR6+0x1300], R179 ;  /* 0x001300b318007988 */ /* 0x000fe20008000006 */
[----:B0-----:R-:W-:-:S03]  /*94d0*/  PRMT R9, RZ, 0x7610, R9 ;  /* 0x00007610ff097816 */ /* 0x001fc60000000009 */
[----:B------:R-:W-:Y:S04]  /*94e0*/  STS.U8 [R24+UR6+0x1400], R180 ;  /* 0x001400b418007988 */ /* 0x000fe80008000006 */
[----:B------:R-:W-:Y:S04]  /*94f0*/  STS.U8 [R24+UR6+0x1500], R182 ;  /* 0x001500b618007988 */ /* 0x000fe80008000006 */
[----:B------:R-:W-:Y:S04]  /*9500*/  STS.U8 [R24+UR6+0x1600], R183 ;  /* 0x001600b718007988 */ /* 0x000fe80008000006 */
[----:B------:R-:W-:Y:S04]  /*9510*/  STS.U8 [R24+UR6+0x1700], R185 ;  /* 0x001700b918007988 */ /* 0x000fe80008000006 */
[----:B------:R-:W-:Y:S04]  /*9520*/  STS.U8 [R24+UR6+0x1800], R186 ;  /* 0x001800ba18007988 */ /* 0x000fe80008000006 */
[----:B------:R0:W3:Y:S04]  /*9530*/  @!P0 LDG.E.U8 R9, desc[UR12][R6.64] ;  /* 0x0000000c06098981 */ /* 0x0000e8000c1e1100 */
[----:B------:R-:W-:Y:S04]  /*9540*/  STS.U8 [R24+UR6+0x1900], R187 ;  /* 0x001900bb18007988 */ /* 0x000fe80008000006 */
[----:B------:R-:W-:Y:S01]  /*9550*/  STS.U8 [R24+UR6+0x1a00], R184 ;  /* 0x001a00b818007988 */ /* 0x000fe20008000006 */
[----:B0-----:R-:W-:-:S03]  /*9560*/  IADD3 R6, P1, R5, R196, RZ ;  /* 0x000000c405067210 */ /* 0x001fc60007f3e0ff */
[----:B------:R-:W-:Y:S04]  /*9570*/  STS.U8 [R24+UR6+0x1b00], R181 ;  /* 0x001b00b518007988 */ /* 0x000fe80008000006 */
[----:B------:R-:W-:Y:S01]  /*9580*/  STS.U8 [R24+UR6+0x1c00], R178 ;  /* 0x001c00b218007988 */ /* 0x000fe20008000006 */
[----:B------:R-:W-:-:S03]  /*9590*/  IMAD.X R7, R25, 0x1, R195, P1 ;  /* 0x0000000119077824 */ /* 0x000fc600008e06c3 */
[----:B------:R-:W-:Y:S04]  /*95a0*/  STS.U8 [R24+UR6+0x1d00], R175 ;  /* 0x001d00af18007988 */ /* 0x000fe80008000006 */
[----:B------:R-:W-:Y:S04]  /*95b0*/  STS.U8 [R24+UR6+0x1e00], R172 ;  /* 0x001e00ac18007988 */ /* 0x000fe80008000006 */
[----:B------:R0:W-:Y:S01]  /*95c0*/  STS.U8 [R24+UR6+0x1f00], R169 ;  /* 0x001f00a918007988 */ /* 0x0001e20008000006 */
[----:B------:R-:W-:-:S06]  /*95d0*/  PRMT R8, RZ, 0x7610, R8 ;  /* 0x00007610ff087816 */ /* 0x000fcc0000000008 */
[----:B------:R-:W3:Y:S04]  /*95e0*/  @!P0 LDG.E.U8 R8, desc[UR12][R6.64] ;  /* 0x0000000c06088981 */ /* 0x000ee8000c1e1100 */
[----:B0-----:R-:W3:Y:S04]  /*95f0*/  LDL.LU.64 R24, [R1] ;  /* 0x0000000001187983 */ /* 0x001ee80000300a00 */
[----:B------:R-:W3:Y:S04]  /*9600*/  LDL.LU.64 R26, [R1+0x8] ;  /* 0x00000800011a7983 */ /* 0x000ee80000300a00 */
        /* <DEDUP_REMOVED lines=62> */
[----:B------:R-:W-:Y:S04]  /*99f0*/  STS.U8 [R189+UR6+0x1f80], R188 ;  /* 0x001f80bcbd007988 */ /* 0x000fe80008000006 */
[----:B----4-:R-:W-:Y:S04]  /*9a00*/  STS.U8 [R189+UR6+0x80], R167 ;  /* 0x000080a7bd007988 */ /* 0x010fe80008000006 */
[----:B--2---:R-:W-:Y:S04]  /*9a10*/  STS.U8 [R189+UR6+0x180], R166 ;  /* 0x000180a6bd007988 */ /* 0x004fe80008000006 */
[----:B------:R-:W-:Y:S04]  /*9a20*/  STS.U8 [R189+UR6+0x280], R165 ;  /* 0x000280a5bd007988 */ /* 0x000fe80008000006 */
        /* <DEDUP_REMOVED lines=12> */
[----:B---3--:R-:W-:Y:S04]  /*9af0*/  STS.U8 [R189+UR6+0xf80], R152 ;  /* 0x000f8098bd007988 */ /* 0x008fe80008000006 */
        /* <DEDUP_REMOVED lines=14> */
[----:B------:R-:W-:Y:S01]  /*9be0*/  STS.U8 [R189+UR6+0x1e80], R8 ;  /* 0x001e8008bd007988 */ /* 0x000fe20008000006 */
[----:B------:R0:W-:Y:S06]  /*9bf0*/  MEMBAR.ALL.CTA ;  /* 0x0000000000007992 */ /* 0x0001ec0000008000 */
[----:B0-----:R-:W0:Y:S02]  /*9c00*/  FENCE.VIEW.ASYNC.S ;  /* 0x00000000000073c6 */ /* 0x001e240000000000 */
[----:B0-----:R-:W-:Y:S06]  /*9c10*/  BAR.SYNC.DEFER_BLOCKING 0x0 ;  /* 0x0000000000007b1d */ /* 0x001fec0000010000 */
[----:B------:R-:W-:Y:S01]  /*9c20*/  UMOV UR16, UR4 ;  /* 0x0000000400107c82 */ /* 0x000fe20008000000 */
[----:B------:R-:W-:Y:S01]  /*9c30*/  UMOV UR17, 0xc0000010 ;  /* 0xc000001000117882 */ /* 0x000fe20000000000 */
[----:B------:R-:W-:-:S06]  /*9c40*/  WARPGROUP.ARRIVE ;  /* 0x00000000000079c5 */ /* 0x000fcc0000000000 */
[----:B------:R-:W-:Y:S03]  /*9c50*/  QGMMA.64x256x32.F32.E5M2.E5M2 R24, gdesc[UR16], R24, gsb0 ;  /* 0x03e00000101879f3 */ /* 0x000fe60008003818 */
[----:B------:R-:W-:Y:S02]  /*9c60*/  WARPGROUP.DEPBAR.LE gsb0, 0x0 ;  /* 0x00008000000079c5 */ /* 0x000fe40000010000 */
[----:B------:R-:W-:Y:S04]  /*9c70*/  STL.64 [R1], R24 ;  /* 0x0000001801007387 */ /* 0x000fe80000100a00 */
        /* <DEDUP_REMOVED lines=62> */
[----:B------:R0:W-:Y:S04]  /*a060*/  STL.64 [R1+0x1f8], R150 ;  /* 0x0001f89601007387 */ /* 0x0001e80000100a00 */
[----:B0-----:R-:W2:Y:S04]  /*a070*/  LDL.LU.64 R150, [R1+0x560] ;  /* 0x0005600001967983 */ /* 0x001ea80000300a00 */
[----:B------:R-:W2:Y:S04]  /*a080*/  LDL.LU.64 R148, [R1+0x558] ;  /* 0x0005580001947983 */ /* 0x000ea80000300a00 */
        /* <DEDUP_REMOVED lines=62> */
[----:B------:R-:W3:Y:S01]  /*a470*/  LDL.LU R168, [R1+0x204] ;  /* 0x0002040001a87983 */ /* 0x000ee20000300800 */
[----:B------:R-:W-:-:S02]  /*a480*/  IADD3 R198, P1, R198, UR14, RZ ;  /* 0x0000000ec6c67c10 */ /* 0x000fc4000ff3e0ff */
[----:B------:R-:W-:Y:S01]  /*a490*/  IADD3 R200, P2, R200, UR14, RZ ;  /* 0x0000000ec8c87c10 */ /* 0x000fe2000ff5e0ff */
[----:B------:R-:W4:Y:S01]  /*a4a0*/  LDL.LU R180, [R1+0x214] ;  /* 0x0002140001b47983 */ /* 0x000f220000300800 */
[----:B------:R-:W-:Y:S02]  /*a4b0*/  IADD3.X R197, R197, UR15, RZ, P1, !PT ;  /* 0x0000000fc5c57c10 */ /* 0x000fe40008ffe4ff */
[----:B------:R-:W-:Y:S01]  /*a4c0*/  IADD3 R212, P1, R212, UR14, RZ ;  /* 0x0000000ed4d47c10 */ /* 0x000fe2000ff3e0ff */
[----:B------:R-:W2:Y:S01]  /*a4d0*/  LDL.LU R179, [R1+0x224] ;  /* 0x0002240001b37983 */ /* 0x000ea20000300800 */
[----:B------:R-:W-:Y:S02]  /*a4e0*/  IADD3.X R199, R199, UR15, RZ, P2, !PT ;  /* 0x0000000fc7c77c10 */ /* 0x000fe400097fe4ff */
[----:B------:R-:W-:Y:S01]  /*a4f0*/  IADD3 R214, P2, R214, UR14, RZ ;  /* 0x0000000ed6d67c10 */ /* 0x000fe2000ff5e0ff */
[----:B------:R-:W2:Y:S01]  /*a500*/  LDL.LU R187, [R1+0x22c] ;  /* 0x00022c0001bb7983 */ /* 0x000ea20000300800 */
[----:B------:R-:W-:-:S02]  /*a510*/  IADD3.X R211, R211, UR15, RZ, P1, !PT ;  /* 0x0000000fd3d37c10 */ /* 0x000fc40008ffe4ff */
[----:B------:R-:W-:Y:S01]  /*a520*/  IADD3 R226, P1, R226, UR14, RZ ;  /* 0x0000000ee2e27c10 */ /* 0x000fe2000ff3e0ff */
[----:B------:R-:W2:Y:S01]  /*a530*/  LDL.LU R6, [R1+0x234] ;  /* 0x0002340001067983 */ /* 0x000ea20000300800 */
        /* <DEDUP_REMOVED lines=10> */
[----:B------:R-:W-:Y:S01]  /*a5e0*/  IADD3.X R241, R241, UR15, RZ, P2, !PT ;  /* 0x0000000ff1f17c10 */ /* 0x000fe200097fe4ff */
[----:B------:R-:W2:Y:S01]  /*a5f0*/  LDL.LU R185, [R1+0x210] ;  /* 0x0002100001b97983 */ /* 0x000ea20000300800 */
[----:B------:R-:W-:-:S03]  /*a600*/  IADD3 R249, P2, R249, UR14, RZ ;  /* 0x0000000ef9f97c10 */ /* 0x000fc6000ff5e0ff */
[----:B------:R-:W2:Y:S04]  /*a610*/  LDL.LU R176, [R1+0x24c] ;  /* 0x00024c0001b07983 */ /* 0x000ea80000300800 */
[----:B------:R-:W2:Y:S04]  /*a620*/  LDL.LU R183, [R1+0x254] ;  /* 0x0002540001b77983 */ /* 0x000ea80000300800 */
[----:B------:R-:W2:Y:S04]  /*a630*/  LDL.LU R173, [R1+0x220] ;  /* 0x0002200001ad7983 */ /* 0x000ea80000300800 */
[----:B------:R-:W2:Y:S04]  /*a640*/  LDL.LU R174, [R1+0x25c] ;  /* 0x00025c0001ae7983 */ /* 0x000ea80000300800 */
[----:B------:R-:W2:Y:S01]  /*a650*/  LDL.LU R171, [R1+0x264] ;  /* 0x0002640001ab7983 */ /* 0x000ea20000300800 */
[----:B---3--:R-:W-:-:S05]  /*a660*/  IADD3 R168, P1, R168, UR14, RZ ;  /* 0x0000000ea8a87c10 */ /* 0x008fca000ff3e0ff */
[----:B------:R-:W-:Y:S04]  /*a670*/  STL [R1+0x204], R168 ;  /* 0x000204a801007387 */ /* 0x000fe80000100800 */
[----:B------:R0:W-:Y:S04]  /*a680*/  STL [R1+0x20c], R249 ;  /* 0x00020cf901007387 */ /* 0x0001e80000100800 */
[----:B0-----:R-:W3:Y:S01]  /*a690*/  LDL.LU R249, [R1+0x358] ;  /* 0x0003580001f97983 */ /* 0x001ee20000300800 */
[----:B------:R-:W-:Y:S02]  /*a6a0*/  IADD3 R204, P4, R204, UR14, RZ ;  /* 0x0000000ecccc7c10 */ /* 0x000fe4000ff9e0ff */
[----:B------:R-:W-:Y:S01]  /*a6b0*/  IADD3 R202, P3, R202, UR14, RZ ;  /* 0x0000000ecaca7c10 */ /* 0x000fe2000ff7e0ff */
[----:B------:R-:W3:Y:S01]  /*a6c0*/  LDL.LU R170, [R1+0x230] ;  /* 0x0002300001aa7983 */ /* 0x000ee20000300800 */
[----:B------:R-:W-:-:S02]  /*a6d0*/  IADD3 R192, P5, R192, UR14, RZ ;  /* 0x0000000ec0c07c10 */ /* 0x000fc4000ffbe0ff */
[----:B------:R-:W-:Y:S01]  /*a6e0*/  IADD3.X R203, R203, UR15, RZ, P4, !PT ;  /* 0x0000000fcbcb7c10 */ /* 0x000fe2000a7fe4ff */
[----:B------:R-:W3:Y:S01]  /*a6f0*/  LDL.LU R168, [R1+0x26c] ;  /* 0x00026c0001a87983 */ /* 0x000ee20000300800 */
[----:B------:R-:W-:Y:S02]  /*a700*/  IADD3 R194, P6, R194, UR14, RZ ;  /* 0x0000000ec2c27c10 */ /* 0x000fe4000ffde0ff */
[----:B------:R-:W-:Y:S02]  /*a710*/  IADD3.X R201, R201, UR15, RZ, P3, !PT ;  /* 0x0000000fc9c97c10 */ /* 0x000fe40009ffe4ff */
[----:B------:R-:W-:Y:S02]  /*a720*/  IADD3 R218, P4, R218, UR14, RZ ;  /* 0x0000000edada7c10 */ /* 0x000fe4000ff9e0ff */
[----:B------:R-:W-:Y:S02]  /*a730*/  IADD3 R196, P0, R196, UR14, RZ ;  /* 0x0000000ec4c47c10 */ /* 0x000fe4000ff1e0ff */
[----:B------:R-:W-:-:S02]  /*a740*/  IADD3 R216, P3, R216, UR14, RZ ;  /* 0x0000000ed8d87c10 */ /* 0x000fc4000ff7e0ff */
[----:B------:R-:W-:Y:S02]  /*a750*/  IADD3.X R191, R191, UR15, RZ, P5, !PT ;  /* 0x0000000fbfbf7c10 */ /* 0x000fe4000affe4ff */
[----:B------:R-:W-:Y:S02]  /*a760*/  IADD3 R206, P5, R206, UR14, RZ ;  /* 0x0000000ecece7c10 */ /* 0x000fe4000ffbe0ff */
[----:B------:R-:W-:Y:S02]  /*a770*/  IADD3.X R193, R193, UR15, RZ, P6, !PT ;  /* 0x0000000fc1c17c10 */ /* 0x000fe4000b7fe4ff */
[----:B------:R-:W-:Y:S02]  /*a780*/  IADD3.X R217, R217, UR15, RZ, P4, !PT ;  /* 0x0000000fd9d97c10 */ /* 0x000fe4000a7fe4ff */
[----:B------:R-:W-:Y:S02]  /*a790*/  IADD3 R208, P6, R208, UR14, RZ ;  /* 0x0000000ed0d07c10 */ /* 0x000fe4000ffde0ff */
[----:B------:R-:W-:-:S02]  /*a7a0*/  IADD3.X R195, R195, UR15, RZ, P0, !PT ;  /* 0x0000000fc3c37c10 */ /* 0x000fc400087fe4ff */
[----:B------:R-:W-:Y:S02]  /*a7b0*/  IADD3.X R215, R215, UR15, RZ, P3, !PT ;  /* 0x0000000fd7d77c10 */ /* 0x000fe40009ffe4ff */
[----:B------:R-:W-:Y:S02]  /*a7c0*/  IADD3 R232, P4, R232, UR14, RZ ;  /* 0x0000000ee8e87c10 */ /* 0x000fe4000ff9e0ff */
[----:B------:R-:W-:Y:S02]  /*a7d0*/  IADD3 R210, P0, R210, UR14, RZ ;  /* 0x0000000ed2d27c10 */ /* 0x000fe4000ff1e0ff */
[----:B------:R-:W-:Y:S02]  /*a7e0*/  IADD3 R230, P3, R230, UR14, RZ ;  /* 0x0000000ee6e67c10 */ /* 0x000fe4000ff7e0ff */
[----:B------:R-:W-:Y:S02]  /*a7f0*/  IADD3.X R205, R205, UR15, RZ, P5, !PT ;  /* 0x0000000fcdcd7c10 */ /* 0x000fe4000affe4ff */
[----:B------:R-:W-:-:S02]  /*a800*/  IADD3 R220, P5, R220, UR14, RZ ;  /* 0x0000000edcdc7c10 */ /* 0x000fc4000ffbe0ff */
[----:B------:R-:W-:Y:S02]  /*a810*/  IADD3.X R207, R207, UR15, RZ, P6, !PT ;  /* 0x0000000fcfcf7c10 */ /* 0x000fe4000b7fe4ff */
[----:B------:R-:W-:Y:S02]  /*a820*/  IADD3.X R231, R231, UR15, RZ, P4, !PT ;  /* 0x0000000fe7e77c10 */ /* 0x000fe4000a7fe4ff */
[----:B------:R-:W-:Y:S02]  /*a830*/  IADD3 R222, P6, R222, UR14, RZ ;  /* 0x0000000edede7c10 */ /* 0x000fe4000ffde0ff */
[----:B------:R-:W-:Y:S02]  /*a840*/  IADD3.X R209, R209, UR15, RZ, P0, !PT ;  /* 0x0000000fd1d17c10 */ /* 0x000fe400087fe4ff */
[----:B------:R-:W-:Y:S02]  /*a850*/  IADD3.X R229, R229, UR15, RZ, P3, !PT ;  /* 0x0000000fe5e57c10 */ /* 0x000fe40009ffe4ff */
[----:B------:R-:W-:-:S02]  /*a860*/  IADD3 R246, P4, R246, UR14, RZ ;  /* 0x0000000ef6f67c10 */ /* 0x000fc4000ff9e0ff */
[----:B------:R-:W-:Y:S02]  /*a870*/  IADD3 R224, P0, R224, UR14, RZ ;  /* 0x0000000ee0e07c10 */ /* 0x000fe4000ff1e0ff */
[----:B------:R-:W-:Y:S02]  /*a880*/  IADD3 R244, P3, R244, UR14, RZ ;  /* 0x0000000ef4f47c10 */ /* 0x000fe4000ff7e0ff */
[----:B------:R-:W-:Y:S02]  /*a890*/  IADD3.X R219, R219, UR15, RZ, P5, !PT ;  /* 0x0000000fdbdb7c10 */ /* 0x000fe4000affe4ff */
[----:B------:R-:W-:Y:S02]  /*a8a0*/  IADD3 R234, P5, R234, UR14, RZ ;  /* 0x0000000eeaea7c10 */ /* 0x000fe4000ffbe0ff */
[----:B------:R-:W-:Y:S02]  /*a8b0*/  IADD3.X R221, R221, UR15, RZ, P6, !PT ;  /* 0x0000000fdddd7c10 */ /* 0x000fe4000b7fe4ff */
[----:B------:R-:W-:-:S02]  /*a8c0*/  IADD3.X R245, R245, UR15, RZ, P4, !PT ;  /* 0x0000000ff5f57c10 */ /* 0x000fc4000a7fe4ff */
[----:B------:R-:W-:Y:S02]  /*a8d0*/  IADD3 R236, P6, R236, UR14, RZ ;  /* 0x0000000eecec7c10 */ /* 0x000fe4000ffde0ff */
[----:B------:R-:W-:Y:S02]  /*a8e0*/  IADD3.X R223, R223, UR15, RZ, P0, !PT ;  /* 0x0000000fdfdf7c10 */ /* 0x000fe400087fe4ff */
[----:B------:R-:W-:Y:S02]  /*a8f0*/  IADD3.X R243, R243, UR15, RZ, P3, !PT ;  /* 0x0000000ff3f37c10 */ /* 0x000fe40009ffe4ff */
[----:B------:R-:W-:Y:S02]  /*a900*/  IADD3 R4, P4, R4, UR14, RZ ;  /* 0x0000000e04047c10 */ /* 0x000fe4000ff9e0ff */
[----:B------:R-:W-:Y:S02]  /*a910*/  IADD3 R238, P0, R238, UR14, RZ ;  /* 0x0000000eeeee7c10 */ /* 0x000fe4000ff1e0ff */
[----:B----4-:R-:W-:-:S02]  /*a920*/  IADD3 R180, P3, R180, UR14, RZ ;  /* 0x0000000eb4b47c10 */ /* 0x010fc4000ff7e0ff */
[----:B------:R-:W-:Y:S02]  /*a930*/  IADD3.X R233, R233, UR15, RZ, P5, !PT ;  /* 0x0000000fe9e97c10 */ /* 0x000fe4000affe4ff */
[----:B------:R-:W-:Y:S01]  /*a940*/  IADD3 R248, P5, R248, UR14, RZ ;  /* 0x0000000ef8f87c10 */ /* 0x000fe2000ffbe0ff */
[----:B------:R0:W-:Y:S01]  /*a950*/  STL [R1+0x21c], R4 ;  /* 0x00021c0401007387 */ /* 0x0001e20000100800 */
[----:B------:R-:W-:Y:S02]  /*a960*/  IADD3.X R235, R235, UR15, RZ, P6, !PT ;  /* 0x0000000febeb7c10 */ /* 0x000fe4000b7fe4ff */
[----:B------:R-:W-:Y:S01]  /*a970*/  IADD3 R250, P6, R250, UR14, RZ ;  /* 0x0000000efafa7c10 */ /* 0x000fe2000ffde0ff */
[----:B------:R1:W-:Y:S01]  /*a980*/  STL [R1+0x214], R180 ;  /* 0x000214b401007387 */ /* 0x0003e20000100800 */
[----:B------:R-:W-:Y:S02]  /*a990*/  IADD3.X R237, R237, UR15, RZ, P0, !PT ;  /* 0x0000000feded7c10 */ /* 0x000fe400087fe4ff */
[----:B------:R-:W-:-:S02]  /*a9a0*/  IADD3 R252, P0, R252, UR14, RZ ;  /* 0x0000000efcfc7c10 */ /* 0x000fc4000ff1e0ff */
[----:B------:R-:W-:Y:S01]  /*a9b0*/  IADD3.X R247, R247, UR15, RZ, P5, !PT ;  /* 0x0000000ff7f77c10 */ /* 0x000fe2000affe4ff */
[----:B0-----:R-:W4:Y:S01]  /*a9c0*/  LDL.LU R4, [R1+0x354] ;  /* 0x0003540001047983 */ /* 0x001f220000300800 */
[----:B--2---:R-:W-:Y:S02]  /*a9d0*/  IADD3 R179, P5, R179, UR14, RZ ;  /* 0x0000000eb3b37c10 */ /* 0x004fe4000ffbe0ff */
[----:B------:R-:W-:Y:S01]  /*a9e0*/  IADD3.X R251, R251, UR15, RZ, P0, !PT ;  /* 0x0000000ffbfb7c10 */ /* 0x000fe200087fe4ff */
[----:B------:R-:W2:Y:S01]  /*a9f0*/  LDL.LU R182, [R1+0x274] ;  /* 0x0002740001b67983 */ /* 0x000ea20000300800 */
[----:B------:R-:W-:Y:S02]  /*aa00*/  IADD3 R6, P0, R6, UR14, RZ ;  /* 0x0000000e06067c10 */ /* 0x000fe4000ff1e0ff */
[----:B------:R-:W-:Y:S01]  /*aa10*/  IADD3.X R2, R2, UR15, RZ, P2, !PT ;  /* 0x0000000f02027c10 */ /* 0x000fe200097fe4ff */
[----:B-1----:R-:W2:Y:S01]  /*aa20*/  LDL.LU R180, [R1+0x240] ;  /* 0x0002400001b47983 */ /* 0x002ea20000300800 */
[----:B------:R-:W-:-:S03]  /*aa30*/  IADD3.X R7, R7, UR15, RZ, P1, !PT ;  /* 0x0000000f07077c10 */ /* 0x000fc60008ffe4ff */
[----:B------:R0:W-:Y:S01]  /*aa40*/  STL [R1+0x224], R179 ;  /* 0x000224b301007387 */ /* 0x0001e20000100800 */
[----:B------:R-:W-:Y:S02]  /*aa50*/  IADD3 R177, P1, R177, UR14, RZ ;  /* 0x0000000eb1b17c10 */ /* 0x000fe4000ff3e0ff */
[----:B------:R-:W-:Y:S01]  /*aa60*/  IADD3.X R185, R185, UR15, RZ, P3, !PT ;  /* 0x0000000fb9b97c10 */ /* 0x000fe20009ffe4ff */
[----:B0-----:R-:W2:Y:S01]  /*aa70*/  LDL.LU R179, [R1+0x27c] ;  /* 0x00027c0001b37983 */ /* 0x001ea20000300800 */
[----:B------:R-:W-:Y:S02]  /*aa80*/  IADD3 R176, P3, R176, UR14, RZ ;  /* 0x0000000eb0b07c10 */ /* 0x000fe4000ff7e0ff */
[----:B------:R-:W-:Y:S02]  /*aa90*/  IADD3 R186, P2, R186, UR14, RZ ;  /* 0x0000000ebaba7c10 */ /* 0x000fe4000ff5e0ff */
[----:B------:R-:W-:Y:S02]  /*aaa0*/  IADD3.X R14, R14, UR15, RZ, P4, !PT ;  /* 0x0000000f0e0e7c10 */ /* 0x000fe4000a7fe4ff */
[----:B------:R-:W-:-:S02]  /*aab0*/  IADD3.X R173, R173, UR15, RZ, P5, !PT ;  /* 0x0000000fadad7c10 */ /* 0x000fc4000affe4ff */
[----:B------:R-:W-:Y:S02]  /*aac0*/  IADD3 R183, P4, R183, UR14, RZ ;  /* 0x0000000eb7b77c10 */ /* 0x000fe4000ff9e0ff */
[----:B------:R-:W-:Y:S02]  /*aad0*/  IADD3 R174, P5, R174, UR14, RZ ;  /* 0x0000000eaeae7c10 */ /* 0x000fe4000ffbe0ff */
[----:B---3--:R-:W-:Y:S02]  /*aae0*/  IADD3.X R249, R249, UR15, RZ, P6, !PT ;  /* 0x0000000ff9f97c10 */ /* 0x008fe4000b7fe4ff */
[----:B------:R-:W-:-:S05]  /*aaf0*/  IADD3 R187, P6, R187, UR14, RZ ;  /* 0x0000000ebbbb7c10 */ /* 0x000fca000ffde0ff */
[----:B------:R-:W-:Y:S04]  /*ab00*/  STL [R1+0x22c], R187 ;  /* 0x00022cbb01007387 */ /* 0x000fe80000100800 */
[----:B------:R-:W-:Y:S04]  /*ab10*/  STL [R1+0x234], R6 ;  /* 0x0002340601007387 */ /* 0x000fe80000100800 */
[----:B------:R0:W-:Y:S04]  /*ab20*/  STL [R1+0x208], R2 ;  /* 0x0002080201007387 */ /* 0x0001e80000100800 */
[----:B------:R-:W-:Y:S04]  /*ab30*/  STL [R1+0x200], R7 ;  /* 0x0002000701007387 */ /* 0x000fe80000100800 */
[----:B0-----:R-:W3:Y:S04]  /*ab40*/  LDL.LU R2, [R1+0x350] ;  /* 0x0003500001027983 */ /* 0x001ee80000300800 */
[----:B------:R0:W-:Y:S01]  /*ab50*/  STL [R1+0x23c], R177 ;  /* 0x00023cb101007387 */ /* 0x0001e20000100800 */
[----:B------:R-:W-:-:S03]  /*ab60*/  IADD3.X R3, R3, UR15, RZ, P6, !PT ;  /* 0x0000000f03037c10 */ /* 0x000fc6000b7fe4ff */
[----:B0-----:R-:W3:Y:S04]  /*ab70*/  LDL.LU R177, [R1+0x284] ;  /* 0x0002840001b17983 */ /* 0x001ee80000300800 */
[----:B------:R0:W-:Y:S04]  /*ab80*/  STL [R1+0x24c], R176 ;  /* 0x00024cb001007387 */ /* 0x0001e80000100800 */
[----:B------:R-:W-:Y:S04]  /*ab90*/  STL [R1+0x244], R186 ;  /* 0x000244ba01007387 */ /* 0x000fe80000100800 */
[----:B0-----:R-:W3:Y:S04]  /*aba0*/  LDL.LU R176, [R1+0x250] ;  /* 0x0002500001b07983 */ /* 0x001ee80000300800 */
[----:B------:R-:W-:Y:S04]  /*abb0*/  STL [R1+0x210], R185 ;  /* 0x000210b901007387 */ /* 0x000fe80000100800 */
[----:B------:R0:W-:Y:S01]  /*abc0*/  STL [R1+0x218], R14 ;  /* 0x0002180e01007387 */ /* 0x0001e20000100800 */
[----:B------:R-:W-:-:S03]  /*abd0*/  IADD3 R171, P6, R171, UR14, RZ ;  /* 0x0000000eabab7c10 */ /* 0x000fc6000ffde0ff */
[----:B0-----:R-:W3:Y:S04]  /*abe0*/  LDL.LU R14, [R1+0x34c] ;  /* 0x00034c00010e7983 */ /* 0x001ee80000300800 */
[----:B------:R0:W-:Y:S04]  /*abf0*/  STL [R1+0x220], R173 ;  /* 0x000220ad01007387 */ /* 0x0001e80000100800 */
[----:B0-----:R-:W3:Y:S04]  /*ac00*/  LDL.LU R173, [R1+0x28c] ;  /* 0x00028c0001ad7983 */ /* 0x001ee80000300800 */
[----:B------:R-:W-:Y:S04]  /*ac10*/  STL [R1+0x254], R183 ;  /* 0x000254b701007387 */ /* 0x000fe80000100800 */
[----:B------:R0:W-:Y:S04]  /*ac20*/  STL [R1+0x228], R3 ;  /* 0x0002280301007387 */ /* 0x0001e80000100800 */
[----:B0-----:R-:W3:Y:S04]  /*ac30*/  LDL.LU R3, [R1+0x348] ;  /* 0x0003480001037983 */ /* 0x001ee80000300800 */
[----:B------:R0:W-:Y:S04]  /*ac40*/  STL [R1+0x25c], R174 ;  /* 0x00025cae01007387 */ /* 0x0001e80000100800 */
[----:B0-----:R-:W3:Y:S04]  /*ac50*/  LDL.LU R174, [R1+0x294] ;  /* 0x0002940001ae7983 */ /* 0x001ee80000300800 */
[----:B------:R0:W-:Y:S04]  /*ac60*/  STL [R1+0x264], R171 ;  /* 0x000264ab01007387 */ /* 0x0001e80000100800 */
[----:B0-----:R-:W3:Y:S01]  /*ac70*/  LDL.LU R171, [R1+0x260] ;  /* 0x0002600001ab7983 */ /* 0x001ee20000300800 */
[----:B------:R-:W-:-:S02]  /*ac80*/  IADD3.X R170, R170, UR15, RZ, P0, !PT ;  /* 0x0000000faaaa7c10 */ /* 0x000fc400087fe4ff */
[----:B----4-:R-:W-:Y:S01]  /*ac90*/  IADD3.X R4, R4, UR15, RZ, P1, !PT ;  /* 0x0000000f04047c10 */ /* 0x010fe20008ffe4ff */
[----:B------:R-:W4:Y:S01]  /*aca0*/  LDL.LU R175, [R1+0x29c] ;  /* 0x00029c0001af7983 */ /* 0x000f220000300800 */
[----:B------:R-:W-:-:S03]  /*acb0*/  IADD3 R168, P0, R168, UR14, RZ ;  /* 0x0000000ea8a87c10 */ /* 0x000fc6000ff1e0ff */
[----:B------:R-:W-:Y:S01]  /*acc0*/  STL [R1+0x230], R170 ;  /* 0x000230aa01007387 */ /* 0x000fe20000100800 */
[----:B--2---:R-:W-:-:S03]  /*acd0*/  IADD3 R182, P1, R182, UR14, RZ ;  /* 0x0000000eb6b67c10 */ /* 0x004fc6000ff3e0ff */
[----:B------:R0:W-:Y:S01]  /*ace0*/  STL [R1+0x238], R4 ;  /* 0x0002380401007387 */ /* 0x0001e20000100800 */
[----:B------:R-:W-:-:S03]  /*acf0*/  IADD3.X R180, R180, UR15, RZ, P2, !PT ;  /* 0x0000000fb4b47c10 */ /* 0x000fc600097fe4ff */
[----:B------:R1:W-:Y:S01]  /*ad00*/  STL [R1+0x26c], R168 ;  /* 0x00026ca801007387 */ /* 0x0003e20000100800 */
[----:B------:R-:W-:-:S03]  /*ad10*/  IADD3 R179, P2, R179, UR14, RZ ;  /* 0x0000000eb3b37c10 */ /* 0x000fc6000ff5e0ff */
[----:B0-----:R-:W2:Y:S04]  /*ad20*/  LDL.LU R4, [R1+0x344] ;  /* 0x0003440001047983 */ /* 0x001ea80000300800 */
[----:B------:R-:W2:Y:S04]  /*ad30*/  LDL.LU R170, [R1+0x2a4] ;  /* 0x0002a40001aa7983 */ /* 0x000ea80000300800 */
[----:B-1----:R-:W2:Y:S04]  /*ad40*/  LDL.LU R168, [R1+0x270] ;  /* 0x0002700001a87983 */ /* 0x002ea80000300800 */
[----:B------:R-:W2:Y:S04]  /*ad50*/  LDL.LU R178, [R1+0x2ac] ;  /* 0x0002ac0001b27983 */ /* 0x000ea80000300800 */
[----:B------:R-:W-:Y:S04]  /*ad60*/  STL [R1+0x274], R182 ;  /* 0x000274b601007387 */ /* 0x000fe80000100800 */
[----:B------:R-:W2:Y:S04]  /*ad70*/  LDL.LU R181, [R1+0x2b4] ;  /* 0x0002b40001b57983 */ /* 0x000ea80000300800 */
[----:B------:R-:W-:Y:S04]  /*ad80*/  STL [R1+0x240], R180 ;  /* 0x000240b401007387 */ /* 0x000fe80000100800 */
[----:B------:R-:W2:Y:S04]  /*ad90*/  LDL.LU R184, [R1+0x280] ;  /* 0x0002800001b87983 */ /* 0x000ea80000300800 */
[----:B------:R-:W2:Y:S04]  /*ada0*/  LDL.LU R187, [R1+0x2bc] ;  /* 0x0002bc0001bb7983 */ /* 0x000ea80000300800 */
[----:B------:R-:W-:Y:S01]  /*adb0*/  STL [R1+0x27c], R179 ;  /* 0x00027cb301007387 */ /* 0x000fe20000100800 */
[----:B---3--:R-:W-:-:S05]  /*adc0*/  IADD3.X R2, R2, UR15, RZ, P3, !PT ;  /* 0x0000000f02027c10 */ /* 0x008fca0009ffe4ff */
[----:B------:R0:W-:Y:S04]  /*add0*/  STL [R1+0x248], R2 ;  /* 0x0002480201007387 */ /* 0x0001e80000100800 */
[----:B0-----:R-:W3:Y:S01]  /*ade0*/  LDL.LU R2, [R1+0x340] ;  /* 0x0003400001027983 */ /* 0x001ee20000300800 */
[----:B------:R-:W-:-:S03]  /*adf0*/  IADD3 R177, P3, R177, UR14, RZ ;  /* 0x0000000eb1b17c10 */ /* 0x000fc6000ff7e0ff */
[----:B------:R-:W3:Y:S04]  /*ae00*/  LDL.LU R6, [R1+0x2c4] ;  /* 0x0002c40001067983 */ /* 0x000ee80000300800 */
[----:B------:R-:W3:Y:S04]  /*ae10*/  LDL.LU R7, [R1+0x290] ;  /* 0x0002900001077983 */ /* 0x000ee80000300800 */
[----:B------:R-:W3:Y:S01]  /*ae20*/  LDL.LU R186, [R1+0x2cc] ;  /* 0x0002cc0001ba7983 */ /* 0x000ee20000300800 */
[----:B------:R-:W-:-:S03]  /*ae30*/  IADD3.X R176, R176, UR15, RZ, P4, !PT ;  /* 0x0000000fb0b07c10 */ /* 0x000fc6000a7fe4ff */
[----:B------:R-:W3:Y:S04]  /*ae40*/  LDL.LU R185, [R1+0x2d4] ;  /* 0x0002d40001b97983 */ /* 0x000ee80000300800 */
[----:B------:R-:W3:Y:S04]  /*ae50*/  LDL.LU R183, [R1+0x2a0] ;  /* 0x0002a00001b77983 */ /* 0x000ee80000300800 */
[----:B------:R-:W3:Y:S04]  /*ae60*/  LDL.LU R182, [R1+0x2dc] ;  /* 0x0002dc0001b67983 */ /* 0x000ee80000300800 */
[----:B------:R0:W-:Y:S04]  /*ae70*/  STL [R1+0x284], R177 ;  /* 0x000284b101007387 */ /* 0x0001e80000100800 */
[----:B------:R-:W3:Y:S01]  /*ae80*/  LDL.LU R180, [R1+0x2e4] ;  /* 0x0002e40001b47983 */ /* 0x000ee20000300800 */
[----:B------:R-:W-:-:S03]  /*ae90*/  IADD3.X R14, R14, UR15, RZ, P5, !PT ;  /* 0x0000000f0e0e7c10 */ /* 0x000fc6000affe4ff */
[----:B------:R-:W3:Y:S04]  /*aea0*/  LDL.LU R179, [R1+0x2b0] ;  /* 0x0002b00001b37983 */ /* 0x000ee80000300800 */
[----:B0-----:R-:W3:Y:S01]  /*aeb0*/  LDL.LU R177, [R1+0x2ec] ;  /* 0x0002ec0001b17983 */ /* 0x001ee20000300800 */
[----:B------:R-:W-:-:S03]  /*aec0*/  IADD3 R173, P4, R173, UR14, RZ ;  /* 0x0000000eadad7c10 */ /* 0x000fc6000ff9e0ff */
[----:B------:R0:W-:Y:S04]  /*aed0*/  STL [R1+0x250], R176 ;  /* 0x000250b001007387 */ /* 0x0001e80000100800 */
[----:B0-----:R-:W3:Y:S04]  /*aee0*/  LDL.LU R176, [R1+0x2f4] ;  /* 0x0002f40001b07983 */ /* 0x001ee80000300800 */
[----:B------:R0:W-:Y:S01]  /*aef0*/  STL [R1+0x28c], R173 ;  /* 0x00028cad01007387 */ /* 0x0001e20000100800 */
[----:B------:R-:W-:-:S03]  /*af00*/  IADD3.X R3, R3, UR15, RZ, P0, !PT ;  /* 0x0000000f03037c10 */ /* 0x000fc600087fe4ff */
[----:B0-----:R-:W3:Y:S04]  /*af10*/  LDL.LU R173, [R1+0x2c0] ;  /* 0x0002c00001ad7983 */ /* 0x001ee80000300800 */
[----:B------:R0:W-:Y:S01]  /*af20*/  STL [R1+0x258], R14 ;  /* 0x0002580e01007387 */ /* 0x0001e20000100800 */
[----:B------:R-:W-:-:S03]  /*af30*/  IADD3 R174, P5, R174, UR14, RZ ;  /* 0x0000000eaeae7c10 */ /* 0x000fc6000ffbe0ff */
[----:B0-----:R-:W3:Y:S04]  /*af40*/  LDL.LU R14, [R1+0x33c] ;  /* 0x00033c00010e7983 */ /* 0x001ee80000300800 */
[----:B------:R0:W-:Y:S01]  /*af50*/  STL [R1+0x294], R174 ;  /* 0x000294ae01007387 */ /* 0x0001e20000100800 */
[----:B------:R-:W-:-:S03]  /*af60*/  IADD3.X R171, R171, UR15, RZ, P6, !PT ;  /* 0x0000000fabab7c10 */ /* 0x000fc6000b7fe4ff */
[----:B0-----:R-:W3:Y:S04]  /*af70*/  LDL.LU R174, [R1+0x304] ;  /* 0x0003040001ae7983 */ /* 0x001ee80000300800 */
[----:B------:R0:W-:Y:S04]  /*af80*/  STL [R1+0x260], R171 ;  /* 0x000260ab01007387 */ /* 0x0001e80000100800 */
[----:B0-----:R-:W3:Y:S04]  /*af90*/  LDL.LU R171, [R1+0x2d0] ;  /* 0x0002d00001ab7983 */ /* 0x001ee80000300800 */
[----:B------:R0:W-:Y:S04]  /*afa0*/  STL [R1+0x268], R3 ;  /* 0x0002680301007387 */ /* 0x0001e80000100800 */
[----:B0-----:R-:W3:Y:S01]  /*afb0*/  LDL.LU R3, [R1+0x338] ;  /* 0x0003380001037983 */ /* 0x001ee20000300800 */
[----:B----4-:R-:W-:-:S02]  /*afc0*/  IADD3 R175, P6, R175, UR14, RZ ;  /* 0x0000000eafaf7c10 */ /* 0x010fc4000ffde0ff */
[----:B--2---:R-:W-:Y:S02]  /*afd0*/  IADD3 R170, P0, R170, UR14, RZ ;  /* 0x0000000eaaaa7c10 */ /* 0x004fe4000ff1e0ff */
[----:B------:R-:W-:Y:S01]  /*afe0*/  IADD3.X R168, R168, UR15, RZ, P1, !PT ;  /* 0x0000000fa8a87c10 */ /* 0x000fe20008ffe4ff */
[----:B------:R-:W-:Y:S01]  /*aff0*/  STL [R1+0x29c], R175 ;  /* 0x00029caf01007387 */ /* 0x000fe20000100800 */
[----:B------:R-:W-:Y:S02]  /*b000*/  IADD3.X R4, R4, UR15, RZ, P2, !PT ;  /* 0x0000000f04047c10 */ /* 0x000fe400097fe4ff */
[----:B------:R-:W-:Y:S01]  /*b010*/  IADD3 R178, P1, R178, UR14, RZ ;  /* 0x0000000eb2b27c10 */ /* 0x000fe2000ff3e0ff */
[----:B------:R0:W-:Y:S01]  /*b020*/  STL [R1+0x2a4], R170 ;  /* 0x0002a4aa01007387 */ /* 0x0001e20000100800 */
[----:B------:R-:W-:Y:S02]  /*b030*/  IADD3 R181, P2, R181, UR14, RZ ;  /* 0x0000000eb5b57c10 */ /* 0x000fe4000ff5e0ff */
[----:B------:R-:W-:Y:S01]  /*b040*/  IADD3.X R184, R184, UR15, RZ, P3, !PT ;  /* 0x0000000fb8b87c10 */ /* 0x000fe20009ffe4ff */
[----:B0-----:R-:W2:Y:S04]  /*b050*/  LDL.LU R170, [R1+0x2e8] ;  /* 0x0002e80001aa7983 */ /* 0x001ea80000300800 */
[----:B------:R0:W-:Y:S01]  /*b060*/  STL [R1+0x270], R168 ;  /* 0x000270a801007387 */ /* 0x0001e20000100800 */
[----:B------:R-:W-:-:S03]  /*b070*/  IADD3 R187, P3, R187, UR14, RZ ;  /* 0x0000000ebbbb7c10 */ /* 0x000fc6000ff7e0ff */
[----:B0-----:R-:W4:Y:S04]  /*b080*/  LDL.LU R168, [R1+0x2f0] ;  /* 0x0002f00001a87983 */ /* 0x001f280000300800 */
[----:B------:R0:W-:Y:S04]  /*b090*/  STL [R1+0x278], R4 ;  /* 0x0002780401007387 */ /* 0x0001e80000100800 */
[----:B0-----:R-:W2:Y:S04]  /*b0a0*/  LDL.LU R4, [R1+0x334] ;  /* 0x0003340001047983 */ /* 0x001ea80000300800 */
[----:B------:R-:W-:Y:S04]  /*b0b0*/  STL [R1+0x2ac], R178 ;  /* 0x0002acb201007387 */ /* 0x000fe80000100800 */
[----:B------:R-:W-:Y:S01]  /*b0c0*/  STL [R1+0x2b4], R181 ;  /* 0x0002b4b501007387 */ /* 0x000fe20000100800 */
[----:B---3--:R-:W-:-:S02]  /*b0d0*/  IADD3.X R2, R2, UR15, RZ, P4, !PT ;  /* 0x0000000f02027c10 */ /* 0x008fc4000a7fe4ff */
[----:B------:R-:W-:-:S03]  /*b0e0*/  IADD3 R6, P4, R6, UR14, RZ ;  /* 0x0000000e06067c10 */ /* 0x000fc6000ff9e0ff */
[----:B------:R0:W-:Y:S01]  /*b0f0*/  STL [R1+0x288], R2 ;  /* 0x0002880201007387 */ /* 0x0001e20000100800 */
[----:B------:R-:W-:-:S03]  /*b100*/  IADD3.X R7, R7, UR15, RZ, P5, !PT ;  /* 0x0000000f07077c10 */ /* 0x000fc6000affe4ff */
[----:B------:R-:W-:Y:S01]  /*b110*/  STL [R1+0x280], R184 ;  /* 0x000280b801007387 */ /* 0x000fe20000100800 */
[----:B------:R-:W-:-:S03]  /*b120*/  IADD3 R186, P5, R186, UR14, RZ ;  /* 0x0000000ebaba7c10 */ /* 0x000fc6000ffbe0ff */
[----:B0-----:R-:W3:Y:S04]  /*b130*/  LDL.LU R2, [R1+0x330] ;  /* 0x0003300001027983 */ /* 0x001ee80000300800 */
[----:B------:R-:W-:Y:S01]  /*b140*/  STL [R1+0x2bc], R187 ;  /* 0x0002bcbb01007387 */ /* 0x000fe20000100800 */
[----:B------:R-:W-:-:S03]  /*b150*/  IADD3.X R183, R183, UR15, RZ, P0, !PT ;  /* 0x0000000fb7b77c10 */ /* 0x000fc600087fe4ff */
[----:B------:R-:W-:Y:S01]  /*b160*/  STL [R1+0x2c4], R6 ;  /* 0x0002c40601007387 */ /* 0x000fe20000100800 */
[----:B------:R-:W-:Y:S02]  /*b170*/  IADD3.X R14, R14, UR15, RZ, P6, !PT ;  /* 0x0000000f0e0e7c10 */ /* 0x000fe4000b7fe4ff */
[----:B------:R-:W-:-:S03]  /*b180*/  IADD3 R185, P6, R185, UR14, RZ ;  /* 0x0000000eb9b97c10 */ /* 0x000fc6000ffde0ff */
[----:B------:R0:W-:Y:S04]  /*b190*/  STL [R1+0x298], R14 ;  /* 0x0002980e01007387 */ /* 0x0001e80000100800 */
[----:B------:R-:W-:Y:S04]  /*b1a0*/  STL [R1+0x290], R7 ;  /* 0x0002900701007387 */ /* 0x000fe80000100800 */
[----:B0-----:R-:W4:Y:S04]  /*b1b0*/  LDL.LU R14, [R1+0x32c] ;  /* 0x00032c00010e7983 */ /* 0x001f280000300800 */
[----:B------:R-:W-:Y:S04]  /*b1c0*/  STL [R1+0x2cc], R186 ;  /* 0x0002ccba01007387 */ /* 0x000fe80000100800 */
[----:B------:R-:W-:Y:S01]  /*b1d0*/  STL [R1+0x2d4], R185 ;  /* 0x0002d4b901007387 */ /* 0x000fe20000100800 */
[----:B------:R-:W-:-:S05]  /*b1e0*/  IADD3.X R3, R3, UR15, RZ, P1, !PT ;  /* 0x0000000f03037c10 */ /* 0x000fca0008ffe4ff */
[----:B------:R0:W-:Y:S04]  /*b1f0*/  STL [R1+0x2a8], R3 ;  /* 0x0002a80301007387 */ /* 0x0001e80000100800 */
[----:B------:R-:W-:Y:S04]  /*b200*/  STL [R1+0x2a0], R183 ;  /* 0x0002a0b701007387 */ /* 0x000fe80000100800 */
[----:B0-----:R-:W4:Y:S01]  /*b210*/  LDL.LU R3, [R1+0x328] ;  /* 0x0003280001037983 */ /* 0x001f220000300800 */
[----:B------:R-:W-:Y:S02]  /*b220*/  IADD3 R182, P0, R182, UR14, RZ ;  /* 0x0000000eb6b67c10 */ /* 0x000fe4000ff1e0ff */
[----:B------:R-:W-:-:S02]  /*b230*/  IADD3 R180, P1, R180, UR14, RZ ;  /* 0x0000000eb4b47c10 */ /* 0x000fc4000ff3e0ff */
[----:B------:R-:W-:Y:S01]  /*b240*/  IADD3.X R179, R179, UR15, RZ, P2, !PT ;  /* 0x0000000fb3b37c10 */ /* 0x000fe200097fe4ff */
[----:B------:R-:W-:Y:S01]  /*b250*/  STL [R1+0x2dc], R182 ;  /* 0x0002dcb601007387 */ /* 0x000fe20000100800 */
[----:B------:R-:W-:Y:S02]  /*b260*/  IADD3 R177, P2, R177, UR14, RZ ;  /* 0x0000000eb1b17c10 */ /* 0x000fe4000ff5e0ff */
[----:B------:R-:W-:Y:S01]  /*b270*/  IADD3.X R173, R173, UR15, RZ, P4, !PT ;  /* 0x0000000fadad7c10 */ /* 0x000fe2000a7fe4ff */
[----:B------:R-:W-:Y:S01]  /*b280*/  STL [R1+0x2e4], R180 ;  /* 0x0002e4b401007387 */ /* 0x000fe20000100800 */
[----:B--2---:R-:W-:Y:S02]  /*b290*/  IADD3.X R4, R4, UR15, RZ, P3, !PT ;  /* 0x0000000f04047c10 */ /* 0x004fe40009ffe4ff */
[----:B------:R-:W-:-:S03]  /*b2a0*/  IADD3 R176, P3, R176, UR14, RZ ;  /* 0x0000000eb0b07c10 */ /* 0x000fc6000ff7e0ff */
[----:B------:R0:W-:Y:S04]  /*b2b0*/  STL [R1+0x2b8], R4 ;  /* 0x0002b80401007387 */ /* 0x0001e80000100800 */
[----:B------:R-:W-:Y:S04]  /*b2c0*/  STL [R1+0x2b0], R179 ;  /* 0x0002b0b301007387 */ /* 0x000fe80000100800 */
[----:B0-----:R-:W2:Y:S04]  /*b2d0*/  LDL.LU R4, [R1+0x324] ;  /* 0x0003240001047983 */ /* 0x001ea80000300800 */
[----:B------:R-:W-:Y:S04]  /*b2e0*/  STL [R1+0x2ec], R177 ;  /* 0x0002ecb101007387 */ /* 0x000fe80000100800 */
[----:B------:R0:W-:Y:S04]  /*b2f0*/  STL [R1+0x2c0], R173 ;  /* 0x0002c0ad01007387 */ /* 0x0001e80000100800 */
[----:B------:R-:W-:Y:S01]  /*b300*/  STL [R1+0x2f4], R176 ;  /* 0x0002f4b001007387 */ /* 0x000fe20000100800 */
[----:B---3--:R-:W-:Y:S01]  /*b310*/  IADD3.X R2, R2, UR15, RZ, P5, !PT ;  /* 0x0000000f02027c10 */ /* 0x008fe2000affe4ff */
[----:B------:R-:W-:Y:S01]  /*b320*/  WARPGROUP.ARRIVE ;  /* 0x00000000000079c5 */ /* 0x000fe20000000000 */
[----:B----4-:R-:W-:Y:S01]  /*b330*/  IADD3 R3, P4, R3, UR14, RZ ;  /* 0x0000000e03037c10 */ /* 0x010fe2000ff9e0ff */
[----:B------:R-:W-:Y:S01]  /*b340*/  UMOV UR10, UR18 ;  /* 0x00000012000a7c82 */ /* 0x000fe20008000000 */
[----:B------:R-:W-:Y:S01]  /*b350*/  IADD3.X R14, R14, UR15, RZ, P0, !PT ;  /* 0x0000000f0e0e7c10 */ /* 0x000fe200087fe4ff */
[----:B------:R-:W-:Y:S01]  /*b360*/  UMOV UR11, UR19 ;  /* 0x00000013000b7c82 */ /* 0x000fe20008000000 */
[----:B------:R-:W-:Y:S01]  /*b370*/  IADD3.X R171, R171, UR15, RZ, P6, !PT ;  /* 0x0000000fabab7c10 */ /* 0x000fe2000b7fe4ff */
[----:B------:R1:W-:Y:S01]  /*b380*/  STL [R1+0x2fc], R3 ;  /* 0x0002fc0301007387 */ /* 0x0003e20000100800 */
[----:B------:R-:W-:Y:S01]  /*b390*/  IADD3 R174, P5, R174, UR14, RZ ;  /* 0x0000000eaeae7c10 */ /* 0x000fe2000ffbe0ff */
[----:B------:R-:W-:Y:S01]  /*b3a0*/  QGMMA.64x256x32.F32.E5M2.E5M2 R24, gdesc[UR8], R24, gsb0 ;  /* 0x03e00000081879f3 */ /* 0x000fe20008003818 */
[----:B------:R-:W-:Y:S01]  /*b3b0*/  IADD3.X R170, R170, UR15, RZ, P2, !PT ;  /* 0x0000000faaaa7c10 */ /* 0x000fe200097fe4ff */
[----:B0-----:R-:W0:Y:S01]  /*b3c0*/  LDC R173, c[0x0][0x238] ;  /* 0x00008e00ffad7b82 */ /* 0x001e220000000800 */
[----:B-1----:R-:W3:Y:S04]  /*b3d0*/  LDL.LU R3, [R1+0x320] ;  /* 0x0003200001037983 */ /* 0x002ee80000300800 */
[----:B------:R1:W-:Y:S04]  /*b3e0*/  STL [R1+0x2c8], R2 ;  /* 0x0002c80201007387 */ /* 0x0003e80000100800 */
[----:B-1----:R-:W4:Y:S04]  /*b3f0*/  LDL.LU R2, [R1+0x31c] ;  /* 0x00031c0001027983 */ /* 0x002f280000300800 */
[----:B------:R-:W-:Y:S04]  /*b400*/  STL [R1+0x304], R174 ;  /* 0x000304ae01007387 */ /* 0x000fe80000100800 */
[----:B------:R1:W-:Y:S04]  /*b410*/  STL [R1+0x2d8], R14 ;  /* 0x0002d80e01007387 */ /* 0x0003e80000100800 */
[----:B------:R-:W-:Y:S04]  /*b420*/  STL [R1+0x2d0], R171 ;  /* 0x0002d0ab01007387 */ /* 0x000fe80000100800 */
[----:B-1----:R-:W3:Y:S01]  /*b430*/  LDL.LU R14, [R1+0x318] ;  /* 0x00031800010e7983 */ /* 0x002ee20000300800 */
[----:B--2---:R-:W-:-:S02]  /*b440*/  IADD3.X R4, R4, UR15, RZ, P4, !PT ;  /* 0x0000000f04047c10 */ /* 0x004fc4000a7fe4ff */
[----:B------:R-:W-:Y:S02]  /*b450*/  IADD3.X R168, R168, UR15, RZ, P3, !PT ;  /* 0x0000000fa8a87c10 */ /* 0x000fe40009ffe4ff */
[----:B----4-:R-:W-:-:S05]  /*b460*/  IADD3.X R2, R2, UR15, RZ, P1, !PT ;  /* 0x0000000f02027c10 */ /* 0x010fca0008ffe4ff */
[----:B------:R1:W-:Y:S04]  /*b470*/  STL [R1+0x2e0], R2 ;  /* 0x0002e00201007387 */ /* 0x0003e80000100800 */
[----:B-1----:R-:W2:Y:S01]  /*b480*/  LDL.LU R2, [R1+0x314] ;  /* 0x0003140001027983 */ /* 0x002ea20000300800 */
[----:B---3--:R-:W-:-:S03]  /*b490*/  IADD3.X R14, R14, UR15, RZ, P5, !PT ;  /* 0x0000000f0e0e7c10 */ /* 0x008fc6000affe4ff */
[----:B------:R1:W-:Y:S04]  /*b4a0*/  STL [R1+0x2f8], R4 ;  /* 0x0002f80401007387 */ /* 0x0003e80000100800 */
[----:B------:R-:W-:Y:S04]  /*b4b0*/  STL [R1+0x2e8], R170 ;  /* 0x0002e8aa01007387 */ /* 0x000fe80000100800 */
[----:B-1----:R1:W5:Y:S04]  /*b4c0*/  LDL.LU R4, [R1+0x310] ;  /* 0x0003100001047983 */ /* 0x0023680000300800 */
[----:B------:R-:W-:Y:S04]  /*b4d0*/  STL [R1+0x2f0], R168 ;  /* 0x0002f0a801007387 */ /* 0x000fe80000100800 */
[----:B------:R3:W-:Y:S02]  /*b4e0*/  STL [R1+0x300], R14 ;  /* 0x0003000e01007387 */ /* 0x0007e40000100800 */
[----:B---3--:R-:W3:Y:S01]  /*b4f0*/  S2R R14, SR_TID.X ;  /* 0x00000000000e7919 */ /* 0x008ee20000002100 */
[----:B------:R-:W-:-:S05]  /*b500*/  VIADD R190, R190, 0xffffffff ;  /* 0xffffffffbebe7836 */ /* 0x000fca0000000000 */
[----:B------:R-:W-:Y:S01]  /*b510*/  ISETP.NE.U32.AND P6, PT, R190, RZ, PT ;  /* 0x000000ffbe00720c */ /* 0x000fe20003fc5070 */
[----:B0-----:R-:W-:Y:S01]  /*b520*/  IMAD.SHL.U32 R6, R173, 0x20, RZ ;  /* 0x00000020ad067824 */ /* 0x001fe200078e00ff */
[----:B------:R-:W-:-:S04]  /*b530*/  WARPGROUP.DEPBAR.LE gsb0, 0x0 ;  /* 0x00008000000079c5 */ /* 0x000fc80000010000 */
[----:B------:R-:W-:Y:S01]  /*b540*/  IADD3 R3, P0, R6, R3, RZ ;  /* 0x0000000306037210 */ /* 0x000fe20007f1e0ff */
[----:B------:R-:W-:Y:S01]  /*b550*/  VIADD R0, R0, 0xffffffe0 ;  /* 0xffffffe000007836 */ /* 0x000fe20000000000 */
[----:B---3--:R-:W-:Y:S02]  /*b560*/  LOP3.LUT R14, R14, 0x1f, RZ, 0xc0, !PT ;  /* 0x0000001f0e0e7812 */ /* 0x008fe400078ec0ff */
[----:B--2---:R-:W-:-:S03]  /*b570*/  LEA.HI.X.SX32 R2, R6, R2, 0x1, P0 ;  /* 0x0000000206027211 */ /* 0x004fc600000f0eff */
[----:B-1----:R-:W-:Y:S06]  /*b580*/  @P6 BRA `(.L_x_1) ;  /* 0xffffffb000d06947 */ /* 0x002fec000383ffff */
.L_x_0:
[----:B------:R0:W-:Y:S01]  /*b590*/  STL [R1+0x320], R149 ;  /* 0x0003209501007387 */ /* 0x0001e20000100800 */
[----:B------:R-:W-:Y:S01]  /*b5a0*/  F2FP.SATFINITE.E5M2.F32.PACK_AB_MERGE_C R27, R27, R26, RZ ;  /* 0x0000001a1b1b723e */ /* 0x000fe200048060ff */
[----:B------:R-:W-:Y:S01]  /*b5b0*/  ULDC.64 UR8, c[0x0][0x228] ;  /* 0x00008a0000087ab9 */ /* 0x000fe20000000a00 */
[----:B------:R-:W-:Y:S01]  /*b5c0*/  F2FP.SATFINITE.E5M2.F32.PACK_AB_MERGE_C R30, R31, R30, RZ ;  /* 0x0000001e1f1e723e */ /* 0x000fe200048060ff */
[----:B------:R-:W3:Y:S01]  /*b5d0*/  LDL.LU R6, [R1+0x4] ;  /* 0x0000040001067983 */ /* 0x000ee20000300800 */
[----:B------:R-:W-:Y:S01]  /*b5e0*/  F2FP.SATFINITE.E5M2.F32.PACK_AB_MERGE_C R69, R69, R68, RZ ;  /* 0x000000444545723e */ /* 0x000fe200048060ff */
[----:B------:R-:W-:Y:S01]  /*b5f0*/  ULDC UR5, c[0x0][0x22c] ;  /* 0x00008b0000057ab9 */ /* 0x000fe20000000800 */
[----:B------:R-:W-:Y:S01]  /*b600*/  F2FP.SATFINITE.E5M2.F32.PACK_AB_MERGE_C R32, R33, R32, RZ ;  /* 0x000000202120723e */ /* 0x000fe200048060ff */
[----:B------:R-:W-:Y:S01]  /*b610*/  ULDC UR4, c[0x0][0x22c] ;  /* 0x00008b0000047ab9 */ /* 0x000fe20000000800 */
[----:B0-----:R-:W3:Y:S04]  /*b620*/  LDL.LU R149, [R1] ;  /* 0x0000000001957983 */ /* 0x001ee80000300800 */
[----:B------:R0:W-:Y:S04]  /*b630*/  STL [R1+0x31c], R148 ;  /* 0x00031c9401007387 */ /* 0x0001e80000100800 */
[----:B0-----:R-:W4:Y:S04]  /*b640*/  LDL.LU R148, [R1+0x8] ;  /* 0x0000080001947983 */ /* 0x001f280000300800 */
[----:B------:R-:W4:Y:S04]  /*b650*/  LDL.LU R3, [R1+0xc] ;  /* 0x00000c0001037983 */ /* 0x000f280000300800 */
[----:B------:R0:W-:Y:S04]  /*b660*/  STL [R1+0x318], R151 ;  /* 0x0003189701007387 */ /* 0x0001e80000100800 */
[----:B0-----:R-:W4:Y:S04]  /*b670*/  LDL.LU R151, [R1+0x10] ;  /* 0x0000100001977983 */ /* 0x001f280000300800 */
[----:B------:R-:W4:Y:S04]  /*b680*/  LDL.LU R0, [R1+0x14] ;  /* 0x0000140001007983 */ /* 0x000f280000300800 */
[----:B------:R0:W-:Y:S04]  /*b690*/  STL [R1+0x314], R150 ;  /* 0x0003149601007387 */ /* 0x0001e80000100800 */
[----:B0-----:R-:W4:Y:S04]  /*b6a0*/  LDL.LU R150, [R1+0x18] ;  /* 0x0000180001967983 */ /* 0x001f280000300800 */
[----:B------:R-:W4:Y:S04]  /*b6b0*/  LDL.LU R2, [R1+0x1c] ;  /* 0x00001c0001027983 */ /* 0x000f280000300800 */
[----:B-----5:R0:W-:Y:S04]  /*b6c0*/  STL [R1+0x310], R4 ;  /* 0x0003100401007387 */ /* 0x0201e80000100800 */
[----:B0-----:R-:W4:Y:S04]  /*b6d0*/  LDL.LU R4, [R1+0x20] ;  /* 0x0000200001047983 */ /* 0x001f280000300800 */
[----:B------:R-:W4:Y:S04]  /*b6e0*/  LDL.LU R5, [R1+0x24] ;  /* 0x0000240001057983 */ /* 0x000f280000300800 */
        /* <DEDUP_REMOVED lines=21> */
[----:B--2---:R-:W2:Y:S04]  /*b840*/  LDL.LU R18, [R1+0x7c] ;  /* 0x00007c0001127983 */ /* 0x004ea80000300800 */
[----:B------:R-:W2:Y:S04]  /*b850*/  LDL.LU R195, [R1+0x80] ;  /* 0x0000800001c37983 */ /* 0x000ea80000300800 */
        /* <DEDUP_REMOVED lines=90> */
[----:B------:R-:W2:Y:S01]  /*be00*/  LDL.LU R243, [R1+0x1ec] ;  /* 0x0001ec0001f37983 */ /* 0x000ea20000300800 */
[----:B---3--:R-:W-:-:S03]  /*be10*/  F2FP.SATFINITE.E5M2.F32.PACK_AB_MERGE_C R6, R6, R149, RZ ;  /* 0x000000950606723e */ /* 0x008fc600048060ff */
[----:B------:R-:W3:Y:S01]  /*be20*/  LDL.LU R245, [R1+0x1f0] ;  /* 0x0001f00001f57983 */ /* 0x000ee20000300800 */
[----:B----4-:R-:W-:-:S03]  /*be30*/  F2FP.SATFINITE.E5M2.F32.PACK_AB_MERGE_C R3, R3, R148, RZ ;  /* 0x000000940303723e */ /* 0x010fc600048060ff */
[----:B------:R-:W3:Y:S01]  /*be40*/  LDL.LU R247, [R1+0x1f4] ;  /* 0x0001f40001f77983 */ /* 0x000ee20000300800 */
[----:B------:R-:W-:-:S03]  /*be50*/  F2FP.SATFINITE.E5M2.F32.PACK_AB_MERGE_C R0, R0, R151, RZ ;  /* 0x000000970000723e */ /* 0x000fc600048060ff */
[----:B------:R-:W4:Y:S01]  /*be60*/  LDL.LU R249, [R1+0x1f8] ;  /* 0x0001f80001f97983 */ /* 0x000f220000300800 */
[----:B------:R-:W-:-:S03]  /*be70*/  F2FP.SATFINITE.E5M2.F32.PACK_AB_MERGE_C R2, R2, R150, RZ ;  /* 0x000000960202723e */ /* 0x000fc600048060ff */
[----:B------:R-:W4:Y:S01]  /*be80*/  LDL.LU R251, [R1+0x1fc] ;  /* 0x0001fc0001fb7983 */ /* 0x000f220000300800 */
[----:B------:R-:W-:-:S03]  /*be90*/  F2FP.SATFINITE.E5M2.F32.PACK_AB_MERGE_C R5, R5, R4, RZ ;  /* 0x000000040505723e */ /* 0x000fc600048060ff */
[----:B------:R-:W4:Y:S01]  /*bea0*/  LDL.LU R149, [R1+0x320] ;  /* 0x0003200001957983 */ /* 0x000f220000300800 */
[----:B--2---:R-:W-:-:S03]  /*beb0*/  F2FP.SATFINITE.E5M2.F32.PACK_AB_MERGE_C R17, R17, R195, RZ ;  /* 0x000000c31111723e */ /* 0x004fc600048060ff */
[----:B------:R-:W2:Y:S04]  /*bec0*/  LDL.LU R148, [R1+0x31c] ;  /* 0x00031c0001947983 */ /* 0x000ea80000300800 */
[----:B------:R-:W2:Y:S04]  /*bed0*/  LDL.LU R151, [R1+0x318] ;  /* 0x0003180001977983 */ /* 0x000ea80000300800 */
[----:B------:R-:W2:Y:S04]  /*bee0*/  LDL.LU R150, [R1+0x314] ;  /* 0x0003140001967983 */ /* 0x000ea80000300800 */
[----:B------:R-:W2:Y:S01]  /*bef0*/  LDL.LU R4, [R1+0x310] ;  /* 0x0003100001047983 */ /* 0x000ea20000300800 */
[----:B------:R-:W-:-:S02]  /*bf00*/  F2FP.SATFINITE.E5M2.F32.PACK_AB_MERGE_C R10, R10, R196, RZ ;  /* 0x000000c40a0a723e */ /* 0x000fc400048060ff */
[----:B------:R-:W-:Y:S01]  /*bf10*/  F2FP.SATFINITE.E5M2.F32.PACK_AB_MERGE_C R16, R16, R193, RZ ;  /* 0x000000c11010723e */ /* 0x000fe200048060ff */
[----:B------:R-:W2:Y:S01]  /*bf20*/  LDL.LU R195, [R1+0x308] ;  /* 0x0003080001c37983 */ /* 0x000ea20000300800 */
[----:B------:R-:W-:Y:S02]  /*bf30*/  F2FP.SATFINITE.E5M2.F32.PACK_AB_MERGE_C R26, R29, R28, RZ ;  /* 0x0000001c1d1a723e */ /* 0x000fe400048060ff */
[----:B------:R-:W-:Y:S01]  /*bf40*/  PRMT R27, R27, 0x5410, R30 ;  /* 0x000054101b1b7816 */ /* 0x000fe2000000001e */
[----:B------:R-:W0:Y:S01]  /*bf50*/  S2R R196, SR_TID.X ;  /* 0x0000000000c47919 */ /* 0x000e220000002100 */
[----:B------:R-:W-:Y:S02]  /*bf60*/  F2FP.SATFINITE.E5M2.F32.PACK_AB_MERGE_C R193, R25, R24, RZ ;  /* 0x0000001819c1723e */ /* 0x000fe400048060ff */
[----:B------:R-:W-:Y:S02]  /*bf70*/  F2FP.SATFINITE.E5M2.F32.PACK_AB_MERGE_C R8, R8, R194, RZ ;  /* 0x000000c20808723e */ /* 0x000fe400048060ff */
[----:B------:R-:W-:-:S02]  /*bf80*/  PRMT R26, R193, 0x5410, R26 ;  /* 0x00005410c11a7816 */ /* 0x000fc4000000001a */
[----:B------:R-:W-:Y:S02]  /*bf90*/  F2FP.SATFINITE.E5M2.F32.PACK_AB_MERGE_C R7, R7, R192, RZ ;  /* 0x000000c00707723e */ /* 0x000fe400048060ff */
[----:B------:R-:W-:Y:S02]  /*bfa0*/  F2FP.SATFINITE.E5M2.F32.PACK_AB_MERGE_C R34, R35, R34, RZ ;  /* 0x000000222322723e */ /* 0x000fe400048060ff */
[----:B------:R-:W-:Y:S02]  /*bfb0*/  F2FP.SATFINITE.E5M2.F32.PACK_AB_MERGE_C R37, R37, R36, RZ ;  /* 0x000000242525723e */ /* 0x000fe400048060ff */
[----:B------:R-:W-:Y:S02]  /*bfc0*/  F2FP.SATFINITE.E5M2.F32.PACK_AB_MERGE_C R39, R39, R38, RZ ;  /* 0x000000262727723e */ /* 0x000fe400048060ff */
[----:B------:R-:W-:Y:S02]  /*bfd0*/  F2FP.SATFINITE.E5M2.F32.PACK_AB_MERGE_C R9, R9, R198, RZ ;  /* 0x000000c60909723e */ /* 0x000fe400048060ff */
[----:B------:R-:W-:-:S02]  /*bfe0*/  F2FP.SATFINITE.E5M2.F32.PACK_AB_MERGE_C R11, R11, R200, RZ ;  /* 0x000000c80b0b723e */ /* 0x000fc400048060ff */
[----:B------:R-:W-:Y:S02]  /*bff0*/  F2FP.SATFINITE.E5M2.F32.PACK_AB_MERGE_C R12, R12, R202, RZ ;  /* 0x000000ca0c0c723e */ /* 0x000fe400048060ff */
[----:B------:R-:W-:Y:S02]  /*c000*/  F2FP.SATFINITE.E5M2.F32.PACK_AB_MERGE_C R14, R14, R204, RZ ;  /* 0x000000cc0e0e723e */ /* 0x000fe400048060ff */
[----:B------:R-:W-:Y:S02]  /*c010*/  F2FP.SATFINITE.E5M2.F32.PACK_AB_MERGE_C R40, R41, R40, RZ ;  /* 0x000000282928723e */ /* 0x000fe400048060ff */
[----:B------:R-:W-:Y:S02]  /*c020*/  F2FP.SATFINITE.E5M2.F32.PACK_AB_MERGE_C R42, R43, R42, RZ ;  /* 0x0000002a2b2a723e */ /* 0x000fe400048060ff */
[----:B------:R-:W-:Y:S02]  /*c030*/  F2FP.SATFINITE.E5M2.F32.PACK_AB_MERGE_C R45, R45, R44, RZ ;  /* 0x0000002c2d2d723e */ /* 0x000fe400048060ff */
[----:B------:R-:W-:-:S02]  /*c040*/  F2FP.SATFINITE.E5M2.F32.PACK_AB_MERGE_C R47, R47, R46, RZ ;  /* 0x0000002e2f2f723e */ /* 0x000fc400048060ff */
[----:B------:R-:W-:Y:S01]  /*c050*/  F2FP.SATFINITE.E5M2.F32.PACK_AB_MERGE_C R13, R13, R191, RZ ;  /* 0x000000bf0d0d723e */ /* 0x000fe200048060ff */
[C---:B0-----:R-:W-:Y:S01]  /*c060*/  IMAD.SHL.U32 R25, R196.reuse, 0x40, RZ ;  /* 0x00000040c4197824 */ /* 0x041fe200078e00ff */
[----:B------:R-:W-:Y:S01]  /*c070*/  F2FP.SATFINITE.E5M2.F32.PACK_AB_MERGE_C R15, R15, R206, RZ ;  /* 0x000000ce0f0f723e */ /* 0x000fe200048060ff */
[----:B------:R-:W-:Y:S01]  /*c080*/  IMAD.SHL.U32 R24, R196, 0x10, RZ ;  /* 0x00000010c4187824 */ /* 0x000fe200078e00ff */
[----:B------:R-:W-:Y:S02]  /*c090*/  F2FP.SATFINITE.E5M2.F32.PACK_AB_MERGE_C R18, R18, R208, RZ ;  /* 0x000000d01212723e */ /* 0x000fe400048060ff */
[----:B------:R-:W-:Y:S01]  /*c0a0*/  LOP3.LUT R29, R25, 0x400, RZ, 0xc0, !PT ;  /* 0x00000400191d7812 */ /* 0x000fe200078ec0ff */
[----:B------:R-:W-:Y:S01]  /*c0b0*/  IMAD.SHL.U32 R25, R196, 0x8, RZ ;  /* 0x00000008c4197824 */ /* 0x000fe200078e00ff */
[----:B------:R-:W-:Y:S02]  /*c0c0*/  LOP3.LUT R24, R24, 0xf0, RZ, 0xc0, !PT ;  /* 0x000000f018187812 */ /* 0x000fe400078ec0ff */
[----:B------:R-:W-:-:S02]  /*c0d0*/  F2FP.SATFINITE.E5M2.F32.PACK_AB_MERGE_C R48, R49, R48, RZ ;  /* 0x000000303130723e */ /* 0x000fc400048060ff */
[----:B------:R-:W-:Y:S02]  /*c0e0*/  IADD3 R24, R29, UR6, R24 ;  /* 0x000000061d187c10 */ /* 0x000fe4000fffe018 */
[----:B------:R-:W-:Y:S02]  /*c0f0*/  LOP3.LUT R25, R25, 0x300, RZ, 0xc0, !PT ;  /* 0x0000030019197812 */ /* 0x000fe400078ec0ff */
[----:B------:R-:W-:Y:S02]  /*c100*/  F2FP.SATFINITE.E5M2.F32.PACK_AB_MERGE_C R50, R51, R50, RZ ;  /* 0x000000323332723e */ /* 0x000fe400048060ff */
[----:B------:R-:W-:Y:S01]  /*c110*/  F2FP.SATFINITE.E5M2.F32.PACK_AB_MERGE_C R53, R53, R52, RZ ;  /* 0x000000343535723e */ /* 0x000fe200048060ff */
[----:B------:R-:W-:Y:S01]  /*c120*/  IMAD.IADD R68, R25, 0x1, R24 ;  /* 0x0000000119447824 */ /* 0x000fe200078e0218 */
[----:B------:R-:W-:Y:S02]  /*c130*/  PRMT R24, R6, 0x5410, R0 ;  /* 0x0000541006187816 */ /* 0x000fe40000000000 */
[----:B------:R-:W-:Y:S01]  /*c140*/  PRMT R25, R3, 0x5410, R2 ;  /* 0x0000541003197816 */ /* 0x000fe20000000002 */
[----:B------:R-:W-:Y:S01]  /*c150*/  BAR.SYNC.DEFER_BLOCKING 0x0 ;  /* 0x0000000000007b1d */ /* 0x000fe20000010000 */
[----:B------:R-:W-:-:S02]  /*c160*/  F2FP.SATFINITE.E5M2.F32.PACK_AB_MERGE_C R55, R55, R54, RZ ;  /* 0x000000363737723e */ /* 0x000fc400048060ff */
        /* <DEDUP_REMOVED lines=10> */
[----:B------:R-:W-:Y:S01]  /*c210*/  F2FP.SATFINITE.E5M2.F32.PACK_AB_MERGE_C R154, R154, R216, RZ ;  /* 0x000000d89a9a723e */ /* 0x000fe200048060ff */
[----:B------:R0:W-:Y:S01]  /*c220*/  STSM.16.M88.4 [R68], R24 ;  /* 0x0000001844007844 */ /* 0x0001e20000000200 */
        /* <DEDUP_REMOVED lines=8> */
[----:B0-----:R-:W-:Y:S02]  /*c2b0*/  PRMT R24, R5, 0x5410, R8 ;  /* 0x0000541005187816 */ /* 0x001fe40000000008 */
[----:B------:R-:W-:Y:S02]  /*c2c0*/  PRMT R25, R7, 0x5410, R10 ;  /* 0x0000541007197816 */ /* 0x000fe4000000000a */
        /* <DEDUP_REMOVED lines=74> */
[----:B---3--:R-:W-:Y:S02]  /*c770*/  F2FP.SATFINITE.E5M2.F32.PACK_AB_MERGE_C R192, R247, R245, RZ ;  /* 0x000000f5f7c0723e */ /* 0x008fe400048060ff */
[----:B----4-:R-:W-:-:S02]  /*c780*/  F2FP.SATFINITE.E5M2.F32.PACK_AB_MERGE_C R194, R251, R249, RZ ;  /* 0x000000f9fbc2723e */ /* 0x010fc400048060ff */
[----:B------:R-:W-:Y:S01]  /*c790*/  LOP3.LUT R251, R196, 0x7f, RZ, 0xc0, !PT ;  /* 0x0000007fc4fb7812 */ /* 0x000fe200078ec0ff */
[----:B--2---:R-:W-:Y:S01]  /*c7a0*/  VIADD R0, R4, 0x2 ;  /* 0x0000000204007836 */ /* 0x004fe20000000000 */
[----:B------:R-:W-:-:S04]  /*c7b0*/  ISETP.GE.AND P0, PT, R195, UR8, PT ;  /* 0x00000008c3007c0c */ /* 0x000fc8000bf06270 */
[----:B------:R-:W-:Y:S01]  /*c7c0*/  ISETP.LT.AND P4, PT, R0, UR5, !P0 ;  /* 0x0000000500007c0c */ /* 0x000fe2000c781270 */
[----:B------:R-:W-:Y:S01]  /*c7d0*/  VIADD R0, R4, 0x4 ;  /* 0x0000000404007836 */ /* 0x000fe20000000000 */
[----:B------:R-:W-:-:S04]  /*c7e0*/  ULDC UR5, c[0x0][0x22c] ;  /* 0x00008b0000057ab9 */ /* 0x000fc80000000800 */
[----:B------:R-:W-:Y:S02]  /*c7f0*/  ISETP.LT.AND P3, PT, R0, UR5, !P0 ;  /* 0x0000000500007c0c */ /* 0x000fe4000c761270 */
[----:B------:R-:W-:Y:S01]  /*c800*/  LEA R0, R251, UR6, 0x4 ;  /* 0x00000006fb007c11 */ /* 0x000fe2000f8e20ff */
[----:B------:R-:W-:Y:S01]  /*c810*/  VIADD R2, R4, 0x1 ;  /* 0x0000000104027836 */ /* 0x000fe20000000000 */
[----:B------:R-:W-:Y:S02]  /*c820*/  PRMT R52, R169, 0x5410, R172 ;  /* 0x00005410a9347816 */ /* 0x000fe400000000ac */
[----:B------:R-:W-:Y:S01]  /*c830*/  F2FP.SATFINITE.E5M2.F32.PACK_AB_MERGE_C R149, R149, R148, RZ ;  /* 0x000000949595723e */ /* 0x000fe200048060ff */
[----:B------:R-:W0:Y:S01]  /*c840*/  LDS.128 R28, [R0] ;  /* 0x00000000001c7984 */ /* 0x000e220000000c00 */
[----:B------:R-:W-:Y:S02]  /*c850*/  PRMT R54, R104, 0x5410, R109 ;  /* 0x0000541068367816 */ /* 0x000fe4000000006d */
[----:B------:R-:W-:Y:S01]  /*c860*/  F2FP.SATFINITE.E5M2.F32.PACK_AB_MERGE_C R151, R151, R150, RZ ;  /* 0x000000969797723e */ /* 0x000fe200048060ff */
[----:B------:R-:W-:Y:S01]  /*c870*/  BAR.SYNC.DEFER_BLOCKING 0x0 ;  /* 0x0000000000007b1d */ /* 0x000fe20000010000 */
[----:B------:R-:W-:-:S02]  /*c880*/  PRMT R57, R175, 0x5410, R178 ;  /* 0x00005410af397816 */ /* 0x000fc400000000b2 */
[----:B------:R-:W-:Y:S02]  /*c890*/  PRMT R59, R114, 0x5410, R119 ;  /* 0x00005410723b7816 */ /* 0x000fe40000000077 */
[----:B------:R-:W-:Y:S01]  /*c8a0*/  PRMT R60, R177, 0x5410, R180 ;  /* 0x00005410b13c7816 */ /* 0x000fe200000000b4 */
[----:B------:R-:W-:Y:S01]  /*c8b0*/  VIADD R5, R4, 0x5 ;  /* 0x0000000504057836 */ /* 0x000fe20000000000 */
[----:B------:R-:W-:Y:S01]  /*c8c0*/  PRMT R62, R120, 0x5410, R125 ;  /* 0x00005410783e7816 */ /* 0x000fe2000000007d */
[----:B------:R-:W-:Y:S01]  /*c8d0*/  ULDC UR6, c[0x0][0x22c] ;  /* 0x00008b0000067ab9 */ /* 0x000fe20000000800 */
[----:B------:R1:W-:Y:S02]  /*c8e0*/  STSM.16.M88.4 [R68], R24 ;  /* 0x0000001844007844 */ /* 0x0003e40000000200 */
[----:B-1----:R-:W-:Y:S02]  /*c8f0*/  PRMT R24, R9, 0x5410, R12 ;  /* 0x0000541009187816 */ /* 0x002fe4000000000c */
[----:B------:R-:W-:Y:S01]  /*c900*/  PRMT R25, R11, 0x5410, R14 ;  /* 0x000054100b197816 */ /* 0x000fe2000000000e */
[----:B------:R-:W-:Y:S01]  /*c910*/  BAR.SYNC.DEFER_BLOCKING 0x0 ;  /* 0x0000000000007b1d */ /* 0x000fe20000010000 */
[----:B------:R-:W-:-:S02]  /*c920*/  PRMT R26, R40, 0x5410, R45 ;  /* 0x00005410281a7816 */ /* 0x000fc4000000002d */
[----:B------:R-:W-:-:S03]  /*c930*/  PRMT R27, R42, 0x5410, R47 ;  /* 0x000054102a1b7816 */ /* 0x000fc6000000002f */
[----:B------:R-:W1:Y:S02]  /*c940*/  LDS.128 R8, [R0] ;  /* 0x0000000000087984 */ /* 0x000e640000000c00 */
[----:B------:R-:W-:Y:S06]  /*c950*/  BAR.SYNC.DEFER_BLOCKING 0x0 ;  /* 0x0000000000007b1d */ /* 0x000fec0000010000 */
[----:B------:R2:W-:Y:S02]  /*c960*/  STSM.16.M88.4 [R68], R24 ;  /* 0x0000001844007844 */ /* 0x0005e40000000200 */
[----:B--2---:R-:W-:-:S02]  /*c970*/  PRMT R24, R13, 0x5410, R16 ;  /* 0x000054100d187816 */ /* 0x004fc40000000010 */
[----:B------:R-:W-:Y:S01]  /*c980*/  PRMT R25, R15, 0x5410, R18 ;  /* 0x000054100f197816 */ /* 0x000fe20000000012 */
[----:B------:R-:W-:Y:S01]  /*c990*/  BAR.SYNC.DEFER_BLOCKING 0x0 ;  /* 0x0000000000007b1d */ /* 0x000fe20000010000 */
[----:B------:R-:W-:Y:S02]  /*c9a0*/  PRMT R26, R48, 0x5410, R53 ;  /* 0x00005410301a7816 */ /* 0x000fe40000000035 */
[----:B------:R-:W-:-:S03]  /*c9b0*/  PRMT R27, R50, 0x5410, R55 ;  /* 0x00005410321b7816 */ /* 0x000fc60000000037 */
[----:B------:R-:W2:Y:S02]  /*c9c0*/  LDS.128 R12, [R0] ;  /* 0x00000000000c7984 */ /* 0x000ea40000000c00 */
[----:B------:R-:W-:Y:S06]  /*c9d0*/  BAR.SYNC.DEFER_BLOCKING 0x0 ;  /* 0x0000000000007b1d */ /* 0x000fec0000010000 */
[----:B------:R3:W-:Y:S02]  /*c9e0*/  STSM.16.M88.4 [R68], R24 ;  /* 0x0000001844007844 */ /* 0x0007e40000000200 */
[----:B---3--:R-:W-:-:S02]  /*c9f0*/  PRMT R24, R17, 0x5410, R20 ;  /* 0x0000541011187816 */ /* 0x008fc40000000014 */
[----:B------:R-:W-:Y:S01]  /*ca00*/  PRMT R25, R19, 0x5410, R22 ;  /* 0x0000541013197816 */ /* 0x000fe20000000016 */
[----:B------:R-:W-:Y:S01]  /*ca10*/  BAR.SYNC.DEFER_BLOCKING 0x0 ;  /* 0x0000000000007b1d */ /* 0x000fe20000010000 */
[----:B------:R-:W-:Y:S02]  /*ca20*/  PRMT R26, R56, 0x5410, R61 ;  /* 0x00005410381a7816 */ /* 0x000fe4000000003d */
[----:B------:R-:W-:-:S03]  /*ca30*/  PRMT R27, R58, 0x5410, R63 ;  /* 0x000054103a1b7816 */ /* 0x000fc6000000003f */
[----:B------:R-:W3:Y:S02]  /*ca40*/  LDS.128 R16, [R0] ;  /* 0x0000000000107984 */ /* 0x000ee40000000c00 */
[----:B------:R-:W-:Y:S06]  /*ca50*/  BAR.SYNC.DEFER_BLOCKING 0x0 ;  /* 0x0000000000007b1d */ /* 0x000fec0000010000 */
[----:B------:R4:W-:Y:S02]  /*ca60*/  STSM.16.M88.4 [R68], R24 ;  /* 0x0000001844007844 */ /* 0x0009e40000000200 */
[----:B----4-:R-:W-:-:S02]  /*ca70*/  PRMT R24, R21, 0x5410, R152 ;  /* 0x0000541015187816 */ /* 0x010fc40000000098 */
[----:B------:R-:W-:Y:S01]  /*ca80*/  PRMT R25, R23, 0x5410, R154 ;  /* 0x0000541017197816 */ /* 0x000fe2000000009a */
[----:B------:R-:W-:Y:S01]  /*ca90*/  BAR.SYNC.DEFER_BLOCKING 0x0 ;  /* 0x0000000000007b1d */ /* 0x000fe20000010000 */
[----:B------:R-:W-:Y:S02]  /*caa0*/  PRMT R26, R64, 0x5410, R69 ;  /* 0x00005410401a7816 */ /* 0x000fe40000000045 */
[----:B------:R-:W-:-:S03]  /*cab0*/  PRMT R27, R66, 0x5410, R71 ;  /* 0x00005410421b7816 */ /* 0x000fc60000000047 */
[----:B------:R-:W4:Y:S02]  /*cac0*/  LDS.128 R20, [R0] ;  /* 0x0000000000147984 */ /* 0x000f240000000c00 */
[----:B------:R-:W-:Y:S06]  /*cad0*/  BAR.SYNC.DEFER_BLOCKING 0x0 ;  /* 0x0000000000007b1d */ /* 0x000fec0000010000 */
[----:B------:R0:W-:Y:S02]  /*cae0*/  STSM.16.M88.4 [R68], R24 ;  /* 0x0000001844007844 */ /* 0x0001e40000000200 */
[----:B------:R-:W-:Y:S06]  /*caf0*/  BAR.SYNC.DEFER_BLOCKING 0x0 ;  /* 0x0000000000007b1d */ /* 0x000fec0000010000 */
[----:B------:R-:W4:Y:S01]  /*cb00*/  LDS.128 R32, [R0] ;  /* 0x0000000000207984 */ /* 0x000f220000000c00 */
[----:B0-----:R-:W-:-:S02]  /*cb10*/  PRMT R24, R153, 0x5410, R156 ;  /* 0x0000541099187816 */ /* 0x001fc4000000009c */
[----:B------:R-:W-:Y:S02]  /*cb20*/  PRMT R25, R155, 0x5410, R158 ;  /* 0x000054109b197816 */ /* 0x000fe4000000009e */
[----:B------:R-:W-:Y:S02]  /*cb30*/  PRMT R26, R72, 0x5410, R77 ;  /* 0x00005410481a7816 */ /* 0x000fe4000000004d */
[----:B------:R-:W-:Y:S01]  /*cb40*/  PRMT R27, R74, 0x5410, R79 ;  /* 0x000054104a1b7816 */ /* 0x000fe2000000004f */
        /* <DEDUP_REMOVED lines=25> */
[----:B------:R-:W-:Y:S02]  /*cce0*/  STSM.16.M88.4 [R68], R24 ;  /* 0x0000001844007844 */ /* 0x000fe40000000200 */
[----:B------:R-:W-:Y:S01]  /*ccf0*/  BAR.SYNC.DEFER_BLOCKING 0x0 ;  /* 0x0000000000007b1d */ /* 0x000fe20000010000 */
[----:B------:R-:W-:-:S02]  /*cd00*/  PRMT R53, R171, 0x5410, R174 ;  /* 0x00005410ab357816 */ /* 0x000fc400000000ae */
[----:B------:R-:W-:-:S03]  /*cd10*/  PRMT R55, R106, 0x5410, R111 ;  /* 0x000054106a377816 */ /* 0x000fc6000000006f */
[----:B------:R-:W0:Y:S02]  /*cd20*/  LDS.128 R48, [R0] ;  /* 0x0000000000307984 */ /* 0x000e240000000c00 */
        /* <DEDUP_REMOVED lines=17> */
[----:B------:R-:W0:Y:S01]  /*ce40*/  LDS.128 R56, [R0] ;  /* 0x0000000000387984 */ /* 0x000e220000000c00 */
[----:B------:R-:W-:Y:S02]  /*ce50*/  PRMT R66, R128, 0x5410, R133 ;  /* 0x0000541080427816 */ /* 0x000fe40000000085 */
[----:B------:R-:W-:Y:S01]  /*ce60*/  PRMT R67, R130, 0x5410, R135 ;  /* 0x0000541082437816 */ /* 0x000fe20000000087 */
[----:B------:R-:W-:Y:S06]  /*ce70*/  BAR.SYNC.DEFER_BLOCKING 0x0 ;  /* 0x0000000000007b1d */ /* 0x000fec0000010000 */
[----:B------:R1:W-:Y:S02]  /*ce80*/  STSM.16.M88.4 [R68], R64 ;  /* 0x0000004044007844 */ /* 0x0003e40000000200 */
[----:B------:R-:W-:Y:S06]  /*ce90*/  BAR.SYNC.DEFER_BLOCKING 0x0 ;  /* 0x0000000000007b1d */ /* 0x000fec0000010000 */
[----:B------:R-:W0:Y:S01]  /*cea0*/  LDS.128 R60, [R0] ;  /* 0x00000000003c7984 */ /* 0x000e220000000c00 */
[----:B-1----:R-:W-:-:S02]  /*ceb0*/  PRMT R64, R185, 0x5410, R188 ;  /* 0x00005410b9407816 */ /* 0x002fc400000000bc */
[----:B------:R-:W-:Y:S02]  /*cec0*/  PRMT R65, R187, 0x5410, R190 ;  /* 0x00005410bb417816 */ /* 0x000fe400000000be */
[----:B------:R-:W-:Y:S02]  /*ced0*/  PRMT R66, R136, 0x5410, R141 ;  /* 0x0000541088427816 */ /* 0x000fe4000000008d */
[----:B------:R-:W-:Y:S01]  /*cee0*/  PRMT R67, R138, 0x5410, R143 ;  /* 0x000054108a437816 */ /* 0x000fe2000000008f */
[----:B------:R-:W-:Y:S06]  /*cef0*/  BAR.SYNC.DEFER_BLOCKING 0x0 ;  /* 0x0000000000007b1d */ /* 0x000fec0000010000 */
[----:B------:R-:W-:Y:S02]  /*cf00*/  STSM.16.M88.4 [R68], R64 ;  /* 0x0000004044007844 */ /* 0x000fe40000000200 */
[----:B------:R-:W-:Y:S01]  /*cf10*/  BAR.SYNC.DEFER_BLOCKING 0x0 ;  /* 0x0000000000007b1d */ /* 0x000fe20000010000 */
[----:B------:R-:W-:Y:S01]  /*cf20*/  ISETP.LT.AND P6, PT, R2, UR4, !P0 ;  /* 0x0000000402007c0c */ /* 0x000fe2000c7c1270 */
[----:B------:R-:W-:-:S04]  /*cf30*/  VIADD R2, R4, 0x3 ;  /* 0x0000000304027836 */ /* 0x000fc80000000000 */
[----:B------:R-:W-:Y:S02]  /*cf40*/  ULDC UR4, c[0x0][0x22c] ;  /* 0x00008b0000047ab9 */ /* 0x000fe40000000800 */
[----:B------:R-:W-:Y:S01]  /*cf50*/  ISETP.LT.AND P5, PT, R2, UR4, !P0 ;  /* 0x0000000402007c0c */ /* 0x000fe2000c7a1270 */
[----:B------:R-:W-:Y:S01]  /*cf60*/  ULDC UR4, c[0x0][0x244] ;  /* 0x0000910000047ab9 */ /* 0x000fe20000000800 */
[----:B------:R-:W1:Y:S01]  /*cf70*/  LDS.128 R64, [R0] ;  /* 0x0000000000407984 */ /* 0x000e620000000c00 */
[----:B------:R-:W-:Y:S01]  /*cf80*/  IMAD R3, R195, UR4, RZ ;  /* 0x00000004c3037c24 */ /* 0x000fe2000f8e02ff */
[----:B------:R-:W-:Y:S01]  /*cf90*/  PRMT R193, R191, 0x5410, R194 ;  /* 0x00005410bfc17816 */ /* 0x000fe200000000c2 */
[----:B------:R-:W-:Y:S01]  /*cfa0*/  ULDC.64 UR4, c[0x0][0x220] ;  /* 0x0000880000047ab9 */ /* 0x000fe20000000a00 */
[----:B------:R-:W-:Y:S02]  /*cfb0*/  PRMT R192, R189, 0x5410, R192 ;  /* 0x00005410bdc07816 */ /* 0x000fe400000000c0 */
[----:B------:R-:W-:-:S02]  /*cfc0*/  PRMT R194, R144, 0x5410, R149 ;  /* 0x0000541090c27816 */ /* 0x000fc40000000095 */
[----:B------:R-:W-:Y:S01]  /*cfd0*/  PRMT R195, R146, 0x5410, R151 ;  /* 0x0000541092c37816 */ /* 0x000fe20000000097 */
[----:B------:R-:W-:Y:S01]  /*cfe0*/  BAR.SYNC.DEFER_BLOCKING 0x0 ;  /* 0x0000000000007b1d */ /* 0x000fe20000010000 */
[----:B------:R-:W-:Y:S02]  /*cff0*/  IADD3 R2, P2, R3, UR4, RZ ;  /* 0x0000000403027c10 */ /* 0x000fe4000ff5e0ff */
[----:B------:R-:W-:-:S03]  /*d000*/  ISETP.LT.AND P1, PT, R4, UR9, !P0 ;  /* 0x0000000904007c0c */ /* 0x000fc6000c721270 */
[----:B------:R-:W-:Y:S02]  /*d010*/  ULDC UR4, c[0x0][0x248] ;  /* 0x0000920000047ab9 */ /* 0x000fe40000000800 */
[----:B------:R-:W-:Y:S01]  /*d020*/  IMAD R69, R4, UR4, RZ ;  /* 0x0000000404457c24 */ /* 0x000fe2000f8e02ff */
[----:B------:R-:W-:Y:S01]  /*d030*/  LEA.HI.X.SX32 R3, R3, UR5, 0x1, P2 ;  /* 0x0000000503037c11 */ /* 0x000fe200090f0eff */
[----:B------:R-:W-:Y:S01]  /*d040*/  ULDC UR4, c[0x0][0x248] ;  /* 0x0000920000047ab9 */ /* 0x000fe20000000800 */
[----:B------:R-:W-:Y:S01]  /*d050*/  PRMT R73, R28, 0x7770, RZ ;  /* 0x000077701c497816 */ /* 0x000fe200000000ff */
[----:B------:R-:W-:Y:S01]  /*d060*/  ULDC UR5, c[0x0][0x22c] ;  /* 0x00008b0000057ab9 */ /* 0x000fe20000000800 */
[----:B------:R-:W-:Y:S01]  /*d070*/  STSM.16.M88.4 [R68], R192 ;  /* 0x000000c044007844 */ /* 0x000fe20000000200 */
[----:B------:R-:W-:Y:S01]  /*d080*/  BAR.SYNC.DEFER_BLOCKING 0x0 ;  /* 0x0000000000007b1d */ /* 0x000fe20000010000 */
[----:B------:R-:W-:-:S04]  /*d090*/  IADD3 R6, P2, R69, R2, RZ ;  /* 0x0000000245067210 */ /* 0x000fc80007f5e0ff */
[C---:B------:R-:W-:Y:S01]  /*d0a0*/  LEA.HI.X.SX32 R7, R69.reuse, R3, 0x1, P2 ;  /* 0x0000000345077211 */ /* 0x040fe200010f0eff */
[----:B------:R-:W-:Y:S01]  /*d0b0*/  VIADD R69, R69, UR4 ;  /* 0x0000000445457c36 */ /* 0x000fe20008000000 */
[----:B------:R-:W-:Y:S02]  /*d0c0*/  ULDC UR4, c[0x0][0x22c] ;  /* 0x00008b0000047ab9 */ /* 0x000fe40000000800 */
[----:B------:R-:W-:Y:S01]  /*d0d0*/  ISETP.LT.AND P2, PT, R5, UR4, !P0 ;  /* 0x0000000405007c0c */ /* 0x000fe2000c741270 */
[----:B------:R-:W-:Y:S01]  /*d0e0*/  ULDC UR4, c[0x0][0x248] ;  /* 0x0000920000047ab9 */ /* 0x000fe20000000800 */
[----:B------:R-:W-:Y:S01]  /*d0f0*/  PRMT R75, R28, 0x7771, RZ ;  /* 0x000077711c4b7816 */ /* 0x000fe200000000ff */
[----:B------:R-:W-:Y:S01]  /*d100*/  VIADD R5, R4, 0x6 ;  /* 0x0000000604057836 */ /* 0x000fe20000000000 */
[----:B------:R2:W-:Y:S01]  /*d110*/  @P1 STG.E.U8 desc[UR12][R6.64], R73 ;  /* 0x0000004906001986 */ /* 0x0005e2000c10110c */
[----:B------:R-:W-:-:S04]  /*d120*/  IADD3 R70, P1, R69, R2, RZ ;  /* 0x0000000245467210 */ /* 0x000fc80007f3e0ff */
[C---:B------:R-:W-:Y:S01]  /*d130*/  LEA.HI.X.SX32 R71, R69.reuse, R3, 0x1, P1 ;  /* 0x0000000345477211 */ /* 0x040fe200008f0eff */
[----:B------:R-:W-:Y:S01]  /*d140*/  VIADD R69, R69, UR4 ;  /* 0x0000000445457c36 */ /* 0x000fe20008000000 */
[----:B------:R-:W-:-:S03]  /*d150*/  ULDC UR4, c[0x0][0x248] ;  /* 0x0000920000047ab9 */ /* 0x000fc60000000800 */
[----:B------:R3:W-:Y:S01]  /*d160*/  @P6 STG.E.U8 desc[UR12][R70.64], R75 ;  /* 0x0000004b46006986 */ /* 0x0007e2000c10110c */
[C---:B------:R-:W-:Y:S01]  /*d170*/  VIADD R72, R69.reuse, UR4 ;  /* 0x0000000445487c36 */ /* 0x040fe20008000000 */
[-C--:B--2---:R-:W-:Y:S01]  /*d180*/  IADD3 R6, P6, R69, R2.reuse, RZ ;  /* 0x0000000245067210 */ /* 0x084fe20007fde0ff */
[----:B------:R-:W-:Y:S01]  /*d190*/  ULDC UR4, c[0x0][0x248] ;  /* 0x0000920000047ab9 */ /* 0x000fe20000000800 */
[----:B------:R-:W-:Y:S01]  /*d1a0*/  ISETP.LT.AND P1, PT, R5, UR5, !P0 ;  /* 0x0000000505007c0c */ /* 0x000fe2000c721270 */
[----:B------:R-:W-:Y:S01]  /*d1b0*/  VIADD R73, R72, UR4 ;  /* 0x0000000448497c36 */ /* 0x000fe20008000000 */
[-C--:B------:R-:W-:Y:S01]  /*d1c0*/  LEA.HI.X.SX32 R7, R69, R3.reuse, 0x1, P6 ;  /* 0x0000000345077211 */ /* 0x080fe200030f0eff */
[----:B------:R-:W-:Y:S01]  /*d1d0*/  VIADD R5, R4, 0x7 ;  /* 0x0000000704057836 */ /* 0x000fe20000000000 */
[C---:B------:R-:W-:Y:S01]  /*d1e0*/  IADD3 R68, P6, R72.reuse, R2, RZ ;  /* 0x0000000248447210 */ /* 0x040fe20007fde0ff */
[----:B------:R-:W-:Y:S01]  /*d1f0*/  ULDC UR5, c[0x0][0x22c] ;  /* 0x00008b0000057ab9 */ /* 0x000fe20000000800 */
[----:B------:R-:W-:Y:S01]  /*d200*/  PRMT R79, R29, 0x7770, RZ ;  /* 0x000077701d4f7816 */ /* 0x000fe200000000ff */
[----:B------:R-:W-:Y:S01]  /*d210*/  ULDC UR4, c[0x0][0x248] ;  /* 0x0000920000047ab9 */ /* 0x000fe20000000800 */
[----:B------:R-:W-:-:S02]  /*d220*/  LEA.HI.X.SX32 R69, R72, R3, 0x1, P6 ;  /* 0x0000000348457211 */ /* 0x000fc400030f0eff */
[-C--:B---3--:R-:W-:Y:S01]  /*d230*/  IADD3 R70, P6, R73, R2.reuse, RZ ;  /* 0x0000000249467210 */ /* 0x088fe20007fde0ff */
[----:B------:R2:W-:Y:S01]  /*d240*/  @P4 STG.E.U8 desc[UR12][R6.64], R79 ;  /* 0x0000004f06004986 */ /* 0x0005e2000c10110c */
[----:B------:R-:W-:Y:S01]  /*d250*/  ISETP.LT.AND P4, PT, R5, UR5, !P0 ;  /* 0x0000000505007c0c */ /* 0x000fe2000c781270 */
[----:B------:R-:W-:Y:S01]  /*d260*/  VIADD R5, R4, 0x8 ;  /* 0x0000000804057836 */ /* 0x000fe20000000000 */
[----:B------:R-:W-:Y:S01]  /*d270*/  PRMT R75, R29, 0x7771, RZ ;  /* 0x000077711d4b7816 */ /* 0x000fe200000000ff */
[----:B------:R-:W-:Y:S01]  /*d280*/  ULDC UR5, c[0x0][0x22c] ;  /* 0x00008b0000057ab9 */ /* 0x000fe20000000800 */
[CC--:B------:R-:W-:Y:S01]  /*d290*/  LEA.HI.X.SX32 R71, R73.reuse, R3.reuse, 0x1, P6 ;  /* 0x0000000349477211 */ /* 0x0c0fe200030f0eff */
[----:B------:R-:W-:Y:S01]  /*d2a0*/  VIADD R73, R73, UR4 ;  /* 0x0000000449497c36 */ /* 0x000fe20008000000 */
[----:B------:R-:W-:Y:S01]  /*d2b0*/  PRMT R77, R30, 0x7770, RZ ;  /* 0x000077701e4d7816 */ /* 0x000fe200000000ff */
[----:B------:R3:W-:Y:S01]  /*d2c0*/  @P5 STG.E.U8 desc[UR12][R68.64], R75 ;  /* 0x0000004b44005986 */ /* 0x0007e2000c10110c */
[----:B------:R-:W-:Y:S01]  /*d2d0*/  ISETP.LT.AND P6, PT, R5, UR5, !P0 ;  /* 0x0000000505007c0c */ /* 0x000fe2000c7c1270 */
[C---:B------:R-:W-:Y:S01]  /*d2e0*/  VIADD R5, R4.reuse, 0x9 ;  /* 0x0000000904057836 */ /* 0x040fe20000000000 */
[----:B------:R-:W-:Y:S01]  /*d2f0*/  ULDC UR4, c[0x0][0x248] ;  /* 0x0000920000047ab9 */ /* 0x000fe20000000800 */
[----:B------:R4:W-:Y:S01]  /*d300*/  @P3 STG.E.U8 desc[UR12][R70.64], R77 ;  /* 0x0000004d46003986 */ /* 0x0009e2000c10110c */
[CC--:B--2---:R-:W-:Y:S01]  /*d310*/  IADD3 R6, P3, R73.reuse, R2.reuse, RZ ;  /* 0x0000000249067210 */ /* 0x0c4fe20007f7e0ff */
[----:B------:R-:W-:Y:S01]  /*d320*/  ULDC UR5, c[0x0][0x22c] ;  /* 0x00008b0000057ab9 */ /* 0x000fe20000000800 */
[----:B------:R-:W-:Y:S01]  /*d330*/  VIADD R72, R73, UR4 ;  /* 0x0000000449487c36 */ /* 0x000fe20008000000 */
[----:B------:R-:W-:Y:S01]  /*d340*/  ISETP.LT.AND P5, PT, R5, UR5, !P0 ;  /* 0x0000000505007c0c */ /* 0x000fe2000c7a1270 */
[----:B------:R-:W-:Y:S01]  /*d350*/  VIADD R5, R4, 0xa ;  /* 0x0000000a04057836 */ /* 0x000fe20000000000 */
[----:B------:R-:W-:Y:S01]  /*d360*/  LEA.HI.X.SX32 R7, R73, R3, 0x1, P3 ;  /* 0x0000000349077211 */ /* 0x000fe200018f0eff */
[----:B------:R-:W-:Y:S01]  /*d370*/  ULDC UR4, c[0x0][0x22c] ;  /* 0x00008b0000047ab9 */ /* 0x000fe20000000800 */
[----:B---3--:R-:W-:Y:S01]  /*d380*/  PRMT R75, R30, 0x7771, RZ ;  /* 0x000077711e4b7816 */ /* 0x008fe200000000ff */
[----:B------:R-:W-:Y:S01]  /*d390*/  ULDC UR5, c[0x0][0x22c] ;  /* 0x00008b0000057ab9 */ /* 0x000fe20000000800 */
[----:B------:R-:W-:-:S03]  /*d3a0*/  IADD3 R68, P3, R72, R2, RZ ;  /* 0x0000000248447210 */ /* 0x000fc60007f7e0ff */
[----:B------:R2:W-:Y:S01]  /*d3b0*/  @P2 STG.E.U8 desc[UR12][R6.64], R75 ;  /* 0x0000004b06002986 */ /* 0x0005e2000c10110c */
[----:B------:R-:W-:Y:S01]  /*d3c0*/  ISETP.LT.AND P2, PT, R5, UR4, !P0 ;  /* 0x0000000405007c0c */ /* 0x000fe2000c741270 */
[----:B------:R-:W-:Y:S01]  /*d3d0*/  ULDC UR4, c[0x0][0x248] ;  /* 0x0000920000047ab9 */ /* 0x000fe20000000800 */
[C---:B------:R-:W-:Y:S01]  /*d3e0*/  LEA.HI.X.SX32 R69, R72.reuse, R3, 0x1, P3 ;  /* 0x0000000348457211 */ /* 0x040fe200018f0eff */
[----:B------:R-:W-:Y:S01]  /*d3f0*/  VIADD R72, R72, UR4 ;  /* 0x0000000448487c36 */ /* 0x000fe20008000000 */
[----:B------:R-:W-:Y:S01]  /*d400*/  PRMT R73, R31, 0x7770, RZ ;  /* 0x000077701f497816 */ /* 0x000fe200000000ff */
[----:B------:R-:W-:Y:S01]  /*d410*/  VIADD R5, R4, 0xb ;  /* 0x0000000b04057836 */ /* 0x000fe20000000000 */
[----:B------:R-:W-:-:S03]  /*d420*/  ULDC UR4, c[0x0][0x22c] ;  /* 0x00008b0000047ab9 */ /* 0x000fc60000000800 */
[----:B------:R3:W-:Y:S01]  /*d430*/  @P1 STG.E.U8 desc[UR12][R68.64], R73 ;  /* 0x0000004944001986 */ /* 0x0007e2000c10110c */
[C---:B----4-:R-:W-:Y:S02]  /*d440*/  IADD3 R70, P1, R72.reuse, R2, RZ ;  /* 0x0000000248467210 */ /* 0x050fe40007f3e0ff */
[----:B------:R-:W-:Y:S01]  /*d450*/  ISETP.LT.AND P3, PT, R5, UR4, !P0 ;  /* 0x0000000405007c0c */ /* 0x000fe2000c761270 */
[----:B------:R-:W-:Y:S01]  /*d460*/  ULDC UR4, c[0x0][0x248] ;  /* 0x0000920000047ab9 */ /* 0x000fe20000000800 */
[C---:B------:R-:W-:Y:S01]  /*d470*/  LEA.HI.X.SX32 R71, R72.reuse, R3, 0x1, P1 ;  /* 0x0000000348477211 */ /* 0x040fe200008f0eff */
[----:B------:R-:W-:Y:S01]  /*d480*/  VIADD R72, R72, UR4 ;  /* 0x0000000448487c36 */ /* 0x000fe20008000000 */
[----:B--2---:R-:W-:Y:S01]  /*d490*/  PRMT R75, R31, 0x7771, RZ ;  /* 0x000077711f4b7816 */ /* 0x004fe200000000ff */
[----:B------:R-:W-:Y:S01]  /*d4a0*/  ULDC UR4, c[0x0][0x248] ;  /* 0x0000920000047ab9 */ /* 0x000fe20000000800 */
[----:B------:R-:W-:-:S03]  /*d4b0*/  VIADD R5, R4, 0xc ;  /* 0x0000000c04057836 */ /* 0x000fc60000000000 */
[----:B------:R2:W-:Y:S01]  /*d4c0*/  @P4 STG.E.U8 desc[UR12][R70.64], R75 ;  /* 0x0000004b46004986 */ /* 0x0005e2000c10110c */
[CC--:B------:R-:W-:Y:S01]  /*d4d0*/  IADD3 R6, P4, R72.reuse, R2.reuse, RZ ;  /* 0x0000000248067210 */ /* 0x0c0fe20007f9e0ff */
[----:B---3--:R-:W-:Y:S01]  /*d4e0*/  VIADD R69, R72, UR4 ;  /* 0x0000000448457c36 */ /* 0x008fe20008000000 */
[----:B------:R-:W-:Y:S01]  /*d4f0*/  ULDC UR4, c[0x0][0x248] ;  /* 0x0000920000047ab9 */ /* 0x000fe20000000800 */
[----:B------:R-:W-:Y:S02]  /*d500*/  PRMT R77, R28, 0x7772, RZ ;  /* 0x000077721c4d7816 */ /* 0x000fe400000000ff */
[-C--:B------:R-:W-:Y:S02]  /*d510*/  LEA.HI.X.SX32 R7, R72, R3.reuse, 0x1, P4 ;  /* 0x0000000348077211 */ /* 0x080fe400020f0eff */
[----:B------:R-:W-:Y:S01]  /*d520*/  PRMT R73, R28, 0x7773, RZ ;  /* 0x000077731c497816 */ /* 0x000fe200000000ff */
[----:B------:R-:W-:Y:S01]  /*d530*/  VIADD R28, R69, UR4 ;  /* 0x00000004451c7c36 */ /* 0x000fe20008000000 */
[----:B------:R-:W-:Y:S01]  /*d540*/  ISETP.LT.AND P1, PT, R5, UR5, !P0 ;  /* 0x0000000505007c0c */ /* 0x000fe2000c721270 */
[----:B------:R-:W-:Y:S01]  /*d550*/  VIADD R5, R4, 0xd ;  /* 0x0000000d04057836 */ /* 0x000fe20000000000 */
[CC--:B------:R-:W-:Y:S01]  /*d560*/  IADD3 R68, P4, R69.reuse, R2.reuse, RZ ;  /* 0x0000000245447210 */ /* 0x0c0fe20007f9e0ff */
[----:B------:R3:W-:Y:S01]  /*d570*/  @P6 STG.E.U8 desc[UR12][R6.64], R77 ;  /* 0x0000004d06006986 */ /* 0x0007e2000c10110c */
[----:B------:R-:W-:Y:S01]  /*d580*/  ULDC UR5, c[0x0][0x22c] ;  /* 0x00008b0000057ab9 */ /* 0x000fe20000000800 */
[----:B--2---:R-:W-:Y:S01]  /*d590*/  IADD3 R70, P6, R28, R2, RZ ;  /* 0x000000021c467210 */ /* 0x004fe20007fde0ff */
[----:B------:R-:W-:Y:S01]  /*d5a0*/  ULDC UR4, c[0x0][0x248] ;  /* 0x0000920000047ab9 */ /* 0x000fe20000000800 */
[----:B------:R-:W-:-:S02]  /*d5b0*/  LEA.HI.X.SX32 R69, R69, R3, 0x1, P4 ;  /* 0x0000000345457211 */ /* 0x000fc400020f0eff */
[----:B------:R-:W-:Y:S01]  /*d5c0*/  ISETP.LT.AND P4, PT, R5, UR5, !P0 ;  /* 0x0000000505007c0c */ /* 0x000fe2000c781270 */
[----:B------:R-:W-:Y:S01]  /*d5d0*/  VIADD R5, R4, 0xe ;  /* 0x0000000e04057836 */ /* 0x000fe20000000000 */
[C---:B------:R-:W-:Y:S01]  /*d5e0*/  LEA.HI.X.SX32 R71, R28.reuse, R3, 0x1, P6 ;  /* 0x000000031c477211 */ /* 0x040fe200030f0eff */
[----:B------:R-:W-:Y:S01]  /*d5f0*/  VIADD R28, R28, UR4 ;  /* 0x000000041c1c7c36 */ /* 0x000fe20008000000 */
[----:B------:R-:W-:Y:S01]  /*d600*/  PRMT R75, R29, 0x7772, RZ ;  /* 0x000077721d4b7816 */ /* 0x000fe200000000ff */
[----:B------:R-:W-:Y:S01]  /*d610*/  ULDC UR5, c[0x0][0x22c] ;  /* 0x00008b0000057ab9 */ /* 0x000fe20000000800 */
[----:B------:R2:W-:Y:S01]  /*d620*/  @P5 STG.E.U8 desc[UR12][R68.64], R73 ;  /* 0x0000004944005986 */ /* 0x0005e2000c10110c */
[----:B------:R-:W-:Y:S01]  /*d630*/  ISETP.LT.AND P6, PT, R5, UR5, !P0 ;  /* 0x0000000505007c0c */ /* 0x000fe2000c7c1270 */
[----:B------:R-:W-:Y:S01]  /*d640*/  VIADD R5, R4, 0xf ;  /* 0x0000000f04057836 */ /* 0x000fe20000000000 */
[----:B------:R-:W-:Y:S01]  /*d650*/  ULDC UR4, c[0x0][0x248] ;  /* 0x0000920000047ab9 */ /* 0x000fe20000000800 */
[----:B------:R4:W-:Y:S01]  /*d660*/  @P2 STG.E.U8 desc[UR12][R70.64], R75 ;  /* 0x0000004b46002986 */ /* 0x0009e2000c10110c */
[----:B---3--:R-:W-:Y:S01]  /*d670*/  IADD3 R6, P2, R28, R2, RZ ;  /* 0x000000021c067210 */ /* 0x008fe20007f5e0ff */
[----:B------:R-:W-:-:S02]  /*d680*/  ULDC UR5, c[0x0][0x22c] ;  /* 0x00008b0000057ab9 */ /* 0x000fc40000000800 */
[----:B------:R-:W-:Y:S01]  /*d690*/  ISETP.LT.AND P5, PT, R5, UR5, !P0 ;  /* 0x0000000505007c0c */ /* 0x000fe2000c7a1270 */
[----:B------:R-:W-:Y:S01]  /*d6a0*/  VIADD R5, R4, 0x10 ;  /* 0x0000001004057836 */ /* 0x000fe20000000000 */
[C---:B------:R-:W-:Y:S01]  /*d6b0*/  LEA.HI.X.SX32 R7, R28.reuse, R3, 0x1, P2 ;  /* 0x000000031c077211 */ /* 0x040fe200010f0eff */
[----:B------:R-:W-:Y:S01]  /*d6c0*/  ULDC UR5, c[0x0][0x22c] ;  /* 0x00008b0000057ab9 */ /* 0x000fe20000000800 */
[----:B--2---:R-:W-:Y:S01]  /*d6d0*/  VIADD R68, R28, UR4 ;  /* 0x000000041c447c36 */ /* 0x004fe20008000000 */
[----:B------:R-:W-:Y:S01]  /*d6e0*/  PRMT R73, R29, 0x7773, RZ ;  /* 0x000077731d497816 */ /* 0x000fe200000000ff */
[----:B------:R-:W-:-:S03]  /*d6f0*/  ULDC UR4, c[0x0][0x22c] ;  /* 0x00008b0000047ab9 */ /* 0x000fc60000000800 */
[C---:B------:R-:W-:Y:S01]  /*d700*/  IADD3 R28, P2, R68.reuse, R2, RZ ;  /* 0x00000002441c7210 */ /* 0x040fe20007f5e0ff */
[----:B------:R2:W-:Y:S01]  /*d710*/  @P3 STG.E.U8 desc[UR12][R6.64], R73 ;  /* 0x0000004906003986 */ /* 0x0005e2000c10110c */
[----:B------:R-:W-:Y:S01]  /*d720*/  ISETP.LT.AND P3, PT, R5, UR4, !P0 ;  /* 0x0000000405007c0c */ /* 0x000fe2000c761270 */
[----:B------:R-:W-:Y:S01]  /*d730*/  ULDC UR4, c[0x0][0x248] ;  /* 0x0000920000047ab9 */ /* 0x000fe20000000800 */
[C---:B------:R-:W-:Y:S01]  /*d740*/  LEA.HI.X.SX32 R29, R68.reuse, R3, 0x1, P2 ;  /* 0x00000003441d7211 */ /* 0x040fe200010f0eff */
[----:B----4-:R-:W-:Y:S01]  /*d750*/  VIADD R70, R68, UR4 ;  /* 0x0000000444467c36 */ /* 0x010fe20008000000 */
[----:B------:R-:W-:Y:S01]  /*d760*/  PRMT R71, R30, 0x7772, RZ ;  /* 0x000077721e477816 */ /* 0x000fe200000000ff */
[----:B------:R-:W-:Y:S01]  /*d770*/  VIADD R5, R4, 0x11 ;  /* 0x0000001104057836 */ /* 0x000fe20000000000 */
[----:B------:R-:W-:-:S03]  /*d780*/  ULDC UR4, c[0x0][0x22c] ;  /* 0x00008b0000047ab9 */ /* 0x000fc60000000800 */
[----:B------:R3:W-:Y:S01]  /*d790*/  @P1 STG.E.U8 desc[UR12][R28.64], R71 ;  /* 0x000000471c001986 */ /* 0x0007e2000c10110c */
[C---:B------:R-:W-:Y:S02]  /*d7a0*/  IADD3 R68, P1, R70.reuse, R2, RZ ;  /* 0x0000000246447210 */ /* 0x040fe40007f3e0ff */
[----:B------:R-:W-:Y:S01]  /*d7b0*/  ISETP.LT.AND P2, PT, R5, UR4, !P0 ;  /* 0x0000000405007c0c */ /* 0x000fe2000c741270 */
[----:B------:R-:W-:Y:S01]  /*d7c0*/  ULDC UR4, c[0x0][0x248] ;  /* 0x0000920000047ab9 */ /* 0x000fe20000000800 */
[C---:B------:R-:W-:Y:S01]  /*d7d0*/  LEA.HI.X.SX32 R69, R70.reuse, R3, 0x1, P1 ;  /* 0x0000000346457211 */ /* 0x040fe200008f0eff */
[----:B------:R-:W-:Y:S01]  /*d7e0*/  VIADD R70, R70, UR4 ;  /* 0x0000000446467c36 */ /* 0x000fe20008000000 */
[----:B------:R-:W-:Y:S01]  /*d7f0*/  PRMT R75, R30, 0x7773, RZ ;  /* 0x000077731e4b7816 */ /* 0x000fe200000000ff */
[----:B------:R-:W-:Y:S01]  /*d800*/  ULDC UR4, c[0x0][0x248] ;  /* 0x0000920000047ab9 */ /* 0x000fe20000000800 */
[----:B------:R-:W-:-:S03]  /*d810*/  VIADD R5, R4, 0x12 ;  /* 0x0000001204057836 */ /* 0x000fc60000000000 */
[----:B------:R4:W-:Y:S01]  /*d820*/  @P4 STG.E.U8 desc[UR12][R68.64], R75 ;  /* 0x0000004b44004986 */ /* 0x0009e2000c10110c */
[CC--:B--2---:R-:W-:Y:S01]  /*d830*/  IADD3 R6, P4, R70.reuse, R2.reuse, RZ ;  /* 0x0000000246067210 */ /* 0x0c4fe20007f9e0ff */
[C---:B---3--:R-:W-:Y:S01]  /*d840*/  VIADD R29, R70.reuse, UR4 ;  /* 0x00000004461d7c36 */ /* 0x048fe20008000000 */
[----:B------:R-:W-:Y:S01]  /*d850*/  ULDC UR4, c[0x0][0x248] ;  /* 0x0000920000047ab9 */ /* 0x000fe20000000800 */
[----:B------:R-:W-:Y:S02]  /*d860*/  PRMT R73, R31, 0x7772, RZ ;  /* 0x000077721f497816 */ /* 0x000fe400000000ff */
[-C--:B------:R-:W-:Y:S02]  /*d870*/  LEA.HI.X.SX32 R7, R70, R3.reuse, 0x1, P4 ;  /* 0x0000000346077211 */ /* 0x080fe400020f0eff */
[----:B------:R-:W-:Y:S01]  /*d880*/  ISETP.LT.AND P1, PT, R5, UR5, !P0 ;  /* 0x0000000505007c0c */ /* 0x000fe2000c721270 */
[----:B------:R-:W-:Y:S01]  /*d890*/  VIADD R5, R4, 0x13 ;  /* 0x0000001304057836 */ /* 0x000fe20000000000 */
[CC--:B------:R-:W-:Y:S01]  /*d8a0*/  IADD3 R28, P4, R29.reuse, R2.reuse, RZ ;  /* 0x000000021d1c7210 */ /* 0x0c0fe20007f9e0ff */
[C---:B----4-:R-:W-:Y:S01]  /*d8b0*/  VIADD R68, R29.reuse, UR4 ;  /* 0x000000041d447c36 */ /* 0x050fe20008000000 */
[----:B------:R2:W-:Y:S01]  /*d8c0*/  @P6 STG.E.U8 desc[UR12][R6.64], R73 ;  /* 0x0000004906006986 */ /* 0x0005e2000c10110c */
[----:B------:R-:W-:Y:S01]  /*d8d0*/  ULDC UR5, c[0x0][0x22c] ;  /* 0x00008b0000057ab9 */ /* 0x000fe20000000800 */
[----:B------:R-:W-:Y:S01]  /*d8e0*/  LEA.HI.X.SX32 R29, R29, R3, 0x1, P4 ;  /* 0x000000031d1d7211 */ /* 0x000fe200020f0eff */
[----:B------:R-:W-:Y:S01]  /*d8f0*/  ULDC UR4, c[0x0][0x248] ;  /* 0x0000920000047ab9 */ /* 0x000fe20000000800 */
[----:B------:R-:W-:-:S02]  /*d900*/  IADD3 R30, P6, R68, R2, RZ ;  /* 0x00000002441e7210 */ /* 0x000fc40007fde0ff */
        /* <DEDUP_REMOVED lines=9> */
[----:B------:R-:W-:Y:S01]  /*d9a0*/  VIADD R5, R4, 0x15 ;  /* 0x0000001504057836 */ /* 0x000fe20000000000 */
        /* <DEDUP_REMOVED lines=21> */
[----:B----4-:R-:W-:Y:S02]  /*db00*/  IADD3 R30, P1, R69, R2, RZ ;  /* 0x00000002451e7210 */ /* 0x010fe40007f3e0ff */
        /* <DEDUP_REMOVED lines=9> */
[C---:B---3--:R-:W-:Y:S01]  /*dba0*/  VIADD R29, R69.reuse, UR4 ;  /* 0x00000004451d7c36 */ /* 0x048fe20008000000 */
[----:B------:R-:W-:Y:S01]  /*dbb0*/  ULDC UR4, c[0x0][0x248] ;  /* 0x0000920000047ab9 */ /* 0x000fe20000000800 */
[----:B------:R-:W-:Y:S02]  /*dbc0*/  PRMT R73, R10, 0x7770, RZ ;  /* 0x000077700a497816 */ /* 0x000fe400000000ff */
[-C--:B------:R-:W-:Y:S01]  /*dbd0*/  LEA.HI.X.SX32 R7, R69, R3.reuse, 0x1, P4 ;  /* 0x0000000345077211 */ /* 0x080fe200020f0eff */
        /* <DEDUP_REMOVED lines=11> */
[----:B------:R-:W-:Y:S01]  /*dc90*/  PRMT R69, R10, 0x7771, RZ ;  /* 0x000077710a457816 */ /* 0x000fe200000000ff */
[----:B------:R-:W-:Y:S01]  /*dca0*/  ULDC UR5, c[0x0][0x22c] ;  /* 0x00008b0000057ab9 */ /* 0x000fe20000000800 */
[C---:B------:R-:W-:Y:S01]  /*dcb0*/  LEA.HI.X.SX32 R31, R68.reuse, R3, 0x1, P6 ;  /* 0x00000003441f7211 */ /* 0x040fe200030f0eff */
[----:B------:R-:W-:Y:S01]  /*dcc0*/  VIADD R68, R68, UR4 ;  /* 0x0000000444447c36 */ /* 0x000fe20008000000 */
[----:B------:R-:W-:Y:S01]  /*dcd0*/  PRMT R71, R11, 0x7770, RZ ;  /* 0x000077700b477816 */ /* 0x000fe200000000ff */
[----:B------:R2:W-:Y:S01]  /*dce0*/  @P5 STG.E.U8 desc[UR12][R28.64], R69 ;  /* 0x000000451c005986 */ /* 0x0005e2000c10110c */
[----:B------:R-:W-:Y:S01]  /*dcf0*/  ISETP.LT.AND P6, PT, R5, UR5, !P0 ;  /* 0x0000000505007c0c */ /* 0x000fe2000c7c1270 */
[----:B------:R-:W-:Y:S01]  /*dd00*/  VIADD R5, R4, 0x1b ;  /* 0x0000001b04057836 */ /* 0x000fe20000000000 */
[----:B------:R-:W-:Y:S01]  /*dd10*/  ULDC UR4, c[0x0][0x248] ;  /* 0x0000920000047ab9 */ /* 0x000fe20000000800 */
[----:B------:R4:W-:Y:S01]  /*dd20*/  @P2 STG.E.U8 desc[UR12][R30.64], R71 ;  /* 0x000000471e002986 */ /* 0x0009e2000c10110c */
[----:B---3--:R-:W-:Y:S01]  /*dd30*/  IADD3 R6, P2, R68, R2, RZ ;  /* 0x0000000244067210 */ /* 0x008fe20007f5e0ff */
[----:B------:R-:W-:Y:S01]  /*dd40*/  ULDC UR5, c[0x0][0x22c] ;  /* 0x00008b0000057ab9 */ /* 0x000fe20000000800 */
[----:B------:R-:W-:-:S02]  /*dd50*/  PRMT R73, R11, 0x7771, RZ ;  /* 0x000077710b497816 */ /* 0x000fc400000000ff */
[----:B------:R-:W-:Y:S01]  /*dd60*/  ISETP.LT.AND P5, PT, R5, UR5, !P0 ;  /* 0x0000000505007c0c */ /* 0x000fe2000c7a1270 */
[----:B------:R-:W-:Y:S01]  /*dd70*/  VIADD R5, R4, 0x1c ;  /* 0x0000001c04057836 */ /* 0x000fe20000000000 */
[CC--:B------:R-:W-:Y:S01]  /*dd80*/  LEA.HI.X.SX32 R7, R68.reuse, R3.reuse, 0x1, P2 ;  /* 0x0000000344077211 */ /* 0x0c0fe200010f0eff */
[----:B--2---:R-:W-:Y:S01]  /*dd90*/  VIADD R69, R68, UR4 ;  /* 0x0000000444457c36 */ /* 0x004fe20008000000 */
[----:B------:R-:W-:Y:S01]  /*dda0*/  ULDC UR4, c[0x0][0x22c] ;  /* 0x00008b0000047ab9 */ /* 0x000fe20000000800 */
[C---:B------:R-:W-:Y:S01]  /*ddb0*/  PRMT R75, R8.reuse, 0x7773, RZ ;  /* 0x00007773084b7816 */ /* 0x040fe200000000ff */
[----:B------:R-:W-:Y:S01]  /*ddc0*/  ULDC UR5, c[0x0][0x22c] ;  /* 0x00008b0000057ab9 */ /* 0x000fe20000000800 */
[----:B------:R2:W-:Y:S01]  /*ddd0*/  @P3 STG.E.U8 desc[UR12][R6.64], R73 ;  /* 0x0000004906003986 */ /* 0x0005e2000c10110c */
[----:B------:R-:W-:Y:S02]  /*dde0*/  IADD3 R28, P2, R69, R2, RZ ;  /* 0x00000002451c7210 */ /* 0x000fe40007f5e0ff */
[----:B------:R-:W-:Y:S01]  /*ddf0*/  ISETP.LT.AND P3, PT, R5, UR4, !P0 ;  /* 0x0000000405007c0c */ /* 0x000fe2000c761270 */
[----:B------:R-:W-:Y:S01]  /*de00*/  ULDC UR4, c[0x0][0x248] ;  /* 0x0000920000047ab9 */ /* 0x000fe20000000800 */
[C---:B------:R-:W-:Y:S01]  /*de10*/  LEA.HI.X.SX32 R29, R69.reuse, R3, 0x1, P2 ;  /* 0x00000003451d7211 */ /* 0x040fe200010f0eff */
[----:B------:R-:W-:Y:S01]  /*de20*/  VIADD R69, R69, UR4 ;  /* 0x0000000445457c36 */ /* 0x000fe20008000000 */
[----:B----4-:R-:W-:Y:S01]  /*de30*/  PRMT R71, R8, 0x7772, RZ ;  /* 0x0000777208477816 */ /* 0x010fe200000000ff */
[----:B------:R-:W-:Y:S01]  /*de40*/  VIADD R5, R4, 0x1d ;  /* 0x0000001d04057836 */ /* 0x000fe20000000000 */
[----:B------:R-:W-:-:S03]  /*de50*/  ULDC UR4, c[0x0][0x22c] ;  /* 0x00008b0000047ab9 */ /* 0x000fc60000000800 */
[----:B------:R3:W-:Y:S01]  /*de60*/  @P1 STG.E.U8 desc[UR12][R28.64], R71 ;  /* 0x000000471c001986 */ /* 0x0007e2000c10110c */
[-C--:B------:R-:W-:Y:S02]  /*de70*/  IADD3 R30, P1, R69, R2.reuse, RZ ;  /* 0x00000002451e7210 */ /* 0x080fe40007f3e0ff */
[----:B------:R-:W-:Y:S01]  /*de80*/  ISETP.LT.AND P2, PT, R5, UR4, !P0 ;  /* 0x0000000405007c0c */ /* 0x000fe2000c741270 */
[----:B------:R-:W-:Y:S01]  /*de90*/  ULDC UR4, c[0x0][0x248] ;  /* 0x0000920000047ab9 */ /* 0x000fe20000000800 */
[C---:B------:R-:W-:Y:S01]  /*dea0*/  LEA.HI.X.SX32 R31, R69.reuse, R3, 0x1, P1 ;  /* 0x00000003451f7211 */ /* 0x040fe200008f0eff */
[----:B------:R-:W-:Y:S01]  /*deb0*/  VIADD R69, R69, UR4 ;  /* 0x0000000445457c36 */ /* 0x000fe20008000000 */
[----:B------:R-:W-:Y:S01]  /*dec0*/  ULDC UR4, c[0x0][0x248] ;  /* 0x0000920000047ab9 */ /* 0x000fe20000000800 */
[----:B------:R-:W-:Y:S02]  /*ded0*/  VIADD R5, R4, 0x1e ;  /* 0x0000001e04057836 */ /* 0x000fe40000000000 */
[----:B------:R4:W-:Y:S01]  /*dee0*/  @P4 STG.E.U8 desc[UR12][R30.64], R75 ;  /* 0x0000004b1e004986 */ /* 0x0009e2000c10110c */
[C---:B--2---:R-:W-:Y:S01]  /*def0*/  IADD3 R6, P4, R69.reuse, R2, RZ ;  /* 0x0000000245067210 */ /* 0x044fe20007f9e0ff */
[----:B---3--:R-:W-:Y:S01]  /*df00*/  VIADD R28, R69, UR4 ;  /* 0x00000004451c7c36 */ /* 0x008fe20008000000 */
[----:B------:R-:W-:Y:S01]  /*df10*/  ULDC UR4, c[0x0][0x248] ;  /* 0x0000920000047ab9 */ /* 0x000fe20000000800 */
[----:B------:R-:W-:-:S02]  /*df20*/  PRMT R73, R9, 0x7772, RZ ;  /* 0x0000777209497816 */ /* 0x000fc400000000ff */
[-C--:B------:R-:W-:Y:S02]  /*df30*/  LEA.HI.X.SX32 R7, R69, R3.reuse, 0x1, P4 ;  /* 0x0000000345077211 */ /* 0x080fe400020f0eff */
[CC--:B------:R-:W-:Y:S02]  /*df40*/  IADD3 R8, P4, R28.reuse, R2.reuse, RZ ;  /* 0x000000021c087210 */ /* 0x0c0fe40007f9e0ff */
[----:B------:R-:W-:Y:S01]  /*df50*/  ISETP.LT.AND P1, PT, R5, UR5, !P0 ;  /* 0x0000000505007c0c */ /* 0x000fe2000c721270 */
[----:B----4-:R-:W-:Y:S01]  /*df60*/  VIADD R30, R28, UR4 ;  /* 0x000000041c1e7c36 */ /* 0x010fe20008000000 */
[----:B------:R-:W-:Y:S01]  /*df70*/  PRMT R71, R9, 0x7773, RZ ;  /* 0x0000777309477816 */ /* 0x000fe200000000ff */
[----:B------:R-:W-:Y:S01]  /*df80*/  VIADD R5, R4, 0x1f ;  /* 0x0000001f04057836 */ /* 0x000fe20000000000 */
[-C--:B------:R-:W-:Y:S01]  /*df90*/  LEA.HI.X.SX32 R9, R28, R3.reuse, 0x1, P4 ;  /* 0x000000031c097211 */ /* 0x080fe200020f0eff */
[----:B------:R2:W-:Y:S01]  /*dfa0*/  @P6 STG.E.U8 desc[UR12][R6.64], R73 ;  /* 0x0000004906006986 */ /* 0x0005e2000c10110c */
[----:B------:R-:W-:Y:S01]  /*dfb0*/  ULDC UR5, c[0x0][0x22c] ;  /* 0x00008b0000057ab9 */ /* 0x000fe20000000800 */
[-C--:B------:R-:W-:Y:S01]  /*dfc0*/  IADD3 R28, P6, R30, R2.reuse, RZ ;  /* 0x000000021e1c7210 */ /* 0x080fe20007fde0ff */
[----:B------:R-:W-:Y:S01]  /*dfd0*/  ULDC UR4, c[0x0][0x248] ;  /* 0x0000920000047ab9 */ /* 0x000fe20000000800 */
[----:B------:R-:W-:Y:S01]  /*dfe0*/  ISETP.LT.AND P4, PT, R5, UR5, !P0 ;  /* 0x0000000505007c0c */ /* 0x000fe2000c781270 */
[----:B------:R-:W-:Y:S01]  /*dff0*/  VIADD R5, R4, 0x20 ;  /* 0x0000002004057836 */ /* 0x000fe20000000000 */
[CC--:B------:R-:W-:Y:S01]  /*e000*/  LEA.HI.X.SX32 R29, R30.reuse, R3.reuse, 0x1, P6 ;  /* 0x000000031e1d7211 */ /* 0x0c0fe200030f0eff */
        /* <DEDUP_REMOVED lines=27> */
[----:B------:R-:W-:Y:S02]  /*e1c0*/  IADD3 R10, P1, R31, R2, RZ ;  /* 0x000000021f0a7210 */ /* 0x000fe40007f3e0ff */
[----:B------:R-:W-:Y:S01]  /*e1d0*/  ISETP.LT.AND P3, PT, R5, UR4, !P0 ;  /* 0x0000000405007c0c */ /* 0x000fe2000c761270 */
[----:B------:R-:W-:Y:S01]  /*e1e0*/  ULDC UR4, c[0x0][0x248] ;  /* 0x0000920000047ab9 */ /* 0x000fe20000000800 */
[----:B------:R-:W-:Y:S02]  /*e1f0*/  PRMT R29, R11, 0x7773, RZ ;  /* 0x000077730b1d7816 */ /* 0x000fe400000000ff */
[C---:B------:R-:W-:Y:S01]  /*e200*/  LEA.HI.X.SX32 R11, R31.reuse, R3, 0x1, P1 ;  /* 0x000000031f0b7211 */ /* 0x040fe200008f0eff */
[----:B------:R-:W-:Y:S01]  /*e210*/  VIADD R31, R31, UR4 ;  /* 0x000000041f1f7c36 */ /* 0x000fe20008000000 */
[----:B------:R-:W-:Y:S01]  /*e220*/  ULDC UR4, c[0x0][0x248] ;  /* 0x0000920000047ab9 */ /* 0x000fe20000000800 */
[----:B------:R-:W-:-:S02]  /*e230*/  VIADD R5, R4, 0x24 ;  /* 0x0000002404057836 */ /* 0x000fc40000000000 */
[----:B------:R4:W-:Y:S01]  /*e240*/  @P4 STG.E.U8 desc[UR12][R10.64], R29 ;  /* 0x0000001d0a004986 */ /* 0x0009e2000c10110c */
[CC--:B--2---:R-:W-:Y:S01]  /*e250*/  IADD3 R6, P4, R31.reuse, R2.reuse, RZ ;  /* 0x000000021f067210 */ /* 0x0c4fe20007f9e0ff */
        /* <DEDUP_REMOVED lines=10> */
[----:B----4-:R-:W-:Y:S01]  /*e300*/  IADD3 R10, P6, R28, R2, RZ ;  /* 0x000000021c0a7210 */ /* 0x010fe20007fde0ff */
[----:B------:R-:W-:Y:S01]  /*e310*/  ULDC UR4, c[0x0][0x248] ;  /* 0x0000920000047ab9 */ /* 0x000fe20000000800 */
[----:B------:R-:W-:-:S02]  /*e320*/  LEA.HI.X.SX32 R9, R9, R3, 0x1, P4 ;  /* 0x0000000309097211 */ /* 0x000fc400020f0eff */
        /* <DEDUP_REMOVED lines=74> */
[----:B------:R-:W-:Y:S02]  /*e7d0*/  ULDC UR5, c[0x0][0x22c] ;  /* 0x00008b0000057ab9 */ /* 0x000fe40000000800 */
        /* <DEDUP_REMOVED lines=53> */
[----:B------:R-:W-:Y:S01]  /*eb30*/  PRMT R31, R16, 0x7770, RZ ;  /* 0x00007770101f7816 */ /* 0x000fe200000000ff */
[----:B------:R-:W-:Y:S01]  /*eb40*/  ULDC UR5, c[0x0][0x22c] ;  /* 0x00008b0000057ab9 */ /* 0x000fe20000000800 */
[----:B------:R2:W-:Y:S01]  /*eb50*/  @P3 STG.E.U8 desc[UR12][R6.64], R15 ;  /* 0x0000000f06003986 */ /* 0x0005e2000c10110c */
[----:B------:R-:W-:Y:S02]  /*eb60*/  IADD3 R8, P2, R13, R2, RZ ;  /* 0x000000020d087210 */ /* 0x000fe40007f5e0ff */
[----:B------:R-:W-:Y:S01]  /*eb70*/  ISETP.LT.AND P3, PT, R5, UR4, !P0 ;  /* 0x0000000405007c0c */ /* 0x000fe2000c761270 */
[----:B------:R-:W-:Y:S01]  /*eb80*/  ULDC UR4, c[0x0][0x248] ;  /* 0x0000920000047ab9 */ /* 0x000fe20000000800 */
[C---:B------:R-:W-:Y:S01]  /*eb90*/  LEA.HI.X.SX32 R9, R13.reuse, R3, 0x1, P2 ;  /* 0x000000030d097211 */ /* 0x040fe200010f0eff */
[----:B------:R-:W-:Y:S01]  /*eba0*/  VIADD R13, R13, UR4 ;  /* 0x000000040d0d7c36 */ /* 0x000fe20008000000 */
[----:B------:R-:W-:Y:S01]  /*ebb0*/  ULDC UR4, c[0x0][0x22c] ;  /* 0x00008b0000047ab9 */ /* 0x000fe20000000800 */
[----:B------:R-:W-:-:S02]  /*ebc0*/  VIADD R5, R4, 0x35 ;  /* 0x0000003504057836 */ /* 0x000fc40000000000 */
[----:B------:R3:W-:Y:S01]  /*ebd0*/  @P1 STG.E.U8 desc[UR12][R8.64], R31 ;  /* 0x0000001f08001986 */ /* 0x0007e2000c10110c */
[----:B----4-:R-:W-:Y:S02]  /*ebe0*/  IADD3 R10, P1, R13, R2, RZ ;  /* 0x000000020d0a7210 */ /* 0x010fe40007f3e0ff */
        /* <DEDUP_REMOVED lines=34> */
[----:B--2---:R-:W-:Y:S01]  /*ee10*/  IADD3 R6, P3, R12, R2, RZ ;  /* 0x000000020c067210 */ /* 0x004fe20007f7e0ff */
[----:B------:R-:W-:Y:S01]  /*ee20*/  ULDC UR5, c[0x0][0x22c] ;  /* 0x00008b0000057ab9 */ /* 0x000fe20000000800 */
[----:B------:R-:W-:-:S02]  /*ee30*/  PRMT R15, R18, 0x7771, RZ ;  /* 0x00007771120f7816 */ /* 0x000fc400000000ff */
[----:B------:R-:W-:Y:S01]  /*ee40*/  ISETP.LT.AND P5, PT, R5, UR5, !P0 ;  /* 0x0000000505007c0c */ /* 0x000fe2000c7a1270 */
[----:B------:R-:W-:Y:S01]  /*ee50*/  VIADD R5, R4, 0x3a ;  /* 0x0000003a04057836 */ /* 0x000fe20000000000 */
[CC--:B------:R-:W-:Y:S01]  /*ee60*/  LEA.HI.X.SX32 R7, R12.reuse, R3.reuse, 0x1, P3 ;  /* 0x000000030c077211 */ /* 0x0c0fe200018f0eff */
[----:B---3--:R-:W-:Y:S01]  /*ee70*/  VIADD R13, R12, UR4 ;  /* 0x000000040c0d7c36 */ /* 0x008fe20008000000 */
        /* <DEDUP_REMOVED lines=77> */
[C---:B------:R-:W-:Y:S01]  /*f350*/  PRMT R15, R19.reuse, 0x7773, RZ ;  /* 0x00007773130f7816 */ /* 0x040fe200000000ff */
[----:B------:R-:W-:Y:S01]  /*f360*/  ULDC UR4, c[0x0][0x248] ;  /* 0x0000920000047ab9 */ /* 0x000fe20000000800 */
[----:B------:R-:W-:Y:S01]  /*f370*/  PRMT R19, R19, 0x7772, RZ ;  /* 0x0000777213137816 */ /* 0x000fe200000000ff */
[----:B------:R-:W-:Y:S01]  /*f380*/  VIADD R12, R9, UR4 ;  /* 0x00000004090c7c36 */ /* 0x000fe20008000000 */
[----:B------:R-:W-:Y:S01]  /*f390*/  LEA.HI.X.SX32 R7, R13, R3, 0x1, P4 ;  /* 0x000000030d077211 */ /* 0x000fe200020f0eff */
[----:B------:R-:W-:Y:S01]  /*f3a0*/  ULDC UR4, c[0x0][0x248] ;  /* 0x0000920000047ab9 */ /* 0x000fe20000000800 */
[----:B------:R-:W-:Y:S01]  /*f3b0*/  ISETP.LT.AND P1, PT, R5, UR5, !P0 ;  /* 0x0000000505007c0c */ /* 0x000fe2000c721270 */
[----:B------:R-:W-:Y:S01]  /*f3c0*/  VIADD R5, R4, 0x43 ;  /* 0x0000004304057836 */ /* 0x000fe20000000000 */
[-C--:B------:R-:W-:Y:S01]  /*f3d0*/  IADD3 R8, P4, R9, R2.reuse, RZ ;  /* 0x0000000209087210 */ /* 0x080fe20007f9e0ff */
[----:B------:R3:W-:Y:S01]  /*f3e0*/  @P6 STG.E.U8 desc[UR12][R6.64], R19 ;  /* 0x0000001306006986 */ /* 0x0007e2000c10110c */
[----:B------:R-:W-:Y:S01]  /*f3f0*/  ULDC UR5, c[0x0][0x22c] ;  /* 0x00008b0000057ab9 */ /* 0x000fe20000000800 */
[----:B--2---:R-:W-:-:S02]  /*f400*/  IADD3 R10, P6, R12, R2, RZ ;  /* 0x000000020c0a7210 */ /* 0x004fc40007fde0ff */
[-C--:B------:R-:W-:Y:S02]  /*f410*/  LEA.HI.X.SX32 R9, R9, R3.reuse, 0x1, P4 ;  /* 0x0000000309097211 */ /* 0x080fe400020f0eff */
        /* <DEDUP_REMOVED lines=11> */
[CC--:B---3--:R-:W-:Y:S01]  /*f4d0*/  IADD3 R6, P3, R12.reuse, R2.reuse, RZ ;  /* 0x000000020c067210 */ /* 0x0c8fe20007f7e0ff */
[----:B------:R-:W-:Y:S01]  /*f4e0*/  ULDC UR5, c[0x0][0x22c] ;  /* 0x00008b0000057ab9 */ /* 0x000fe20000000800 */
[----:B------:R-:W-:Y:S01]  /*f4f0*/  VIADD R13, R12, UR4 ;  /* 0x000000040c0d7c36 */ /* 0x000fe20008000000 */
[----:B------:R-:W-:Y:S01]  /*f500*/  ISETP.LT.AND P5, PT, R5, UR5, !P0 ;  /* 0x0000000505007c0c */ /* 0x000fe2000c7a1270 */
[----:B------:R-:W-:Y:S01]  /*f510*/  VIADD R5, R4, 0x46 ;  /* 0x0000004604057836 */ /* 0x000fe20000000000 */
[----:B------:R-:W-:Y:S01]  /*f520*/  LEA.HI.X.SX32 R7, R12, R3, 0x1, P3 ;  /* 0x000000030c077211 */ /* 0x000fe200018f0eff */
[----:B------:R-:W-:Y:S01]  /*f530*/  ULDC UR4, c[0x0][0x22c] ;  /* 0x00008b0000047ab9 */ /* 0x000fe20000000800 */
[----:B------:R-:W-:Y:S01]  /*f540*/  PRMT R17, R20, 0x7771, RZ ;  /* 0x0000777114117816 */ /* 0x000fe200000000ff */
[----:B------:R-:W-:Y:S01]  /*f550*/  ULDC UR5, c[0x0][0x22c] ;  /* 0x00008b0000057ab9 */ /* 0x000fe20000000800 */
[----:B--2---:R-:W-:-:S03]  /*f560*/  IADD3 R8, P3, R13, R2, RZ ;  /* 0x000000020d087210 */ /* 0x004fc60007f7e0ff */
        /* <DEDUP_REMOVED lines=74> */
[----:B------:R-:W-:Y:S02]  /*fa10*/  ULDC UR4, c[0x0][0x248] ;  /* 0x0000920000047ab9 */ /* 0x000fe40000000800 */
[----:B------:R-:W-:Y:S01]  /*fa20*/  LEA.HI.X.SX32 R7, R13, R3, 0x1, P4 ;  /* 0x000000030d077211 */ /* 0x000fe200020f0eff */
[----:B------:R-:W-:Y:S01]  /*fa30*/  VIADD R12, R9, UR4 ;  /* 0x00000004090c7c36 */ /* 0x000fe20008000000 */
[----:B------:R-:W-:Y:S01]  /*fa40*/  PRMT R13, R21, 0x7772, RZ ;  /* 0x00007772150d7816 */ /* 0x000fe200000000ff */
        /* <DEDUP_REMOVED lines=214> */
[-C--:B------:R-:W-:Y:S01]  /*107b0*/  LEA.HI.X.SX32 R7, R13, R3.reuse, 0x1, P4 ;  /* 0x000000030d077211 */ /* 0x080fe200020f0eff */
[----:B------:R-:W-:Y:S01]  /*107c0*/  VIADD R12, R9, UR4 ;  /* 0x00000004090c7c36 */ /* 0x000fe20008000000 */
[----:B------:R-:W-:Y:S01]  /*107d0*/  ISETP.LT.AND P1, PT, R5, UR5, !P0 ;  /* 0x0000000505007c0c */ /* 0x000fe2000c721270 */
[----:B------:R-:W-:Y:S01]  /*107e0*/  VIADD R5, R4, 0x67 ;  /* 0x0000006704057836 */ /* 0x000fe20000000000 */
[CC--:B------:R-:W-:Y:S01]  /*107f0*/  IADD3 R8, P4, R9.reuse, R2.reuse, RZ ;  /* 0x0000000209087210 */ /* 0x0c0fe20007f9e0ff */
[----:B------:R2:W-:Y:S01]  /*10800*/  @P6 STG.E.U8 desc[UR12][R6.64], R15 ;  /* 0x0000000f06006986 */ /* 0x0005e2000c10110c */
[----:B------:R-:W-:Y:S01]  /*10810*/  ULDC UR5, c[0x0][0x22c] ;  /* 0x00008b0000057ab9 */ /* 0x000fe20000000800 */
[-C--:B----4-:R-:W-:Y:S01]  /*10820*/  IADD3 R10, P6, R12, R2.reuse, RZ ;  /* 0x000000020c0a7210 */ /* 0x090fe20007fde0ff */
[----:B------:R-:W-:Y:S01]  /*10830*/  ULDC UR4, c[0x0][0x248] ;  /* 0x0000920000047ab9 */ /* 0x000fe20000000800 */
[-C--:B------:R-:W-:Y:S02]  /*10840*/  LEA.HI.X.SX32 R9, R9, R3.reuse, 0x1, P4 ;  /* 0x0000000309097211 */ /* 0x080fe400020f0eff */
        /* <DEDUP_REMOVED lines=89> */
[CC--:B------:R-:W-:Y:S01]  /*10de0*/  LEA.HI.X.SX32 R11, R13.reuse, R3.reuse, 0x1, P1 ;  /* 0x000000030d0b7211 */ /* 0x0c0fe200008f0eff */
[----:B------:R-:W-:Y:S01]  /*10df0*/  VIADD R13, R13, UR4 ;  /* 0x000000040d0d7c36 */ /* 0x000fe20008000000 */
[----:B------:R-:W-:Y:S01]  /*10e00*/  ULDC UR4, c[0x0][0x248] ;  /* 0x0000920000047ab9 */ /* 0x000fe20000000800 */
[C---:B------:R-:W-:Y:S02]  /*10e10*/  VIADD R5, R4.reuse, 0x72 ;  /* 0x0000007204057836 */ /* 0x040fe40000000000 */
[----:B------:R4:W-:Y:S01]  /*10e20*/  @P4 STG.E.U8 desc[UR12][R10.64], R17 ;  /* 0x000000110a004986 */ /* 0x0009e2000c10110c */
[CC--:B--2---:R-:W-:Y:S01]  /*10e30*/  IADD3 R6, P4, R13.reuse, R2.reuse, RZ ;  /* 0x000000020d067210 */ /* 0x0c4fe20007f9e0ff */
        /* <DEDUP_REMOVED lines=12> */
[----:B----4-:R-:W-:-:S02]  /*10f00*/  IADD3 R10, P6, R12, R2, RZ ;  /* 0x000000020c0a7210 */ /* 0x010fc40007fde0ff */
        /* <DEDUP_REMOVED lines=21> */
[----:B---3--:R-:W-:-:S03]  /*11060*/  IADD3 R8, P3, R13, R2, RZ ;  /* 0x000000020d087210 */ /* 0x008fc60007f7e0ff */
        /* <DEDUP_REMOVED lines=268> */
[C---:B0-----:R-:W-:Y:S01]  /*12130*/  PRMT R17, R48.reuse, 0x7771, RZ ;  /* 0x0000777130117816 */ /* 0x041fe200000000ff */
        /* <DEDUP_REMOVED lines=19> */
[C---:B0-----:R-:W-:Y:S01]  /*12270*/  IADD3 R6, P4, R13.reuse, R2, RZ ;  /* 0x000000020d067210 */ /* 0x041fe20007f9e0ff */
[----:B--2---:R-:W-:Y:S01]  /*12280*/  VIADD R9, R13, UR4 ;  /* 0x000000040d097c36 */ /* 0x004fe20008000000 */
        /* <DEDUP_REMOVED lines=9> */
[-C--:B---3--:R-:W-:Y:S01]  /*12320*/  IADD3 R10, P6, R12, R2.reuse, RZ ;  /* 0x000000020c0a7210 */ /* 0x088fe20007fde0ff */
        /* <DEDUP_REMOVED lines=14> */
[----:B0-----:R-:W-:Y:S01]  /*12410*/  IADD3 R6, P3, R12, R2, RZ ;  /* 0x000000020c067210 */ /* 0x001fe20007f7e0ff */
        /* <DEDUP_REMOVED lines=14> */
[----:B---3--:R-:W-:Y:S01]  /*12500*/  PRMT R17, R51, 0x7770, RZ ;  /* 0x0000777033117816 */ /* 0x008fe200000000ff */
        /* <DEDUP_REMOVED lines=8> */
[----:B0-----:R-:W-:Y:S01]  /*12590*/  PRMT R15, R51, 0x7771, RZ ;  /* 0x00007771330f7816 */ /* 0x001fe200000000ff */
[----:B------:R-:W-:Y:S01]  /*125a0*/  ULDC UR4, c[0x0][0x248] ;  /* 0x0000920000047ab9 */ /* 0x000fe20000000800 */
[----:B------:R-:W-:-:S03]  /*125b0*/  VIADD R5, R4, 0x9c ;  /* 0x0000009c04057836 */ /* 0x000fc60000000000 */
[----:B------:R0:W-:Y:S01]  /*125c0*/  @P4 STG.E.U8 desc[UR12][R10.64], R15 ;  /* 0x0000000f0a004986 */ /* 0x0001e2000c10110c */
[CC--:B------:R-:W-:Y:S01]  /*125d0*/  IADD3 R6, P4, R13.reuse, R2.reuse, RZ ;  /* 0x000000020d067210 */ /* 0x0c0fe20007f9e0ff */
[C---:B--2---:R-:W-:Y:S01]  /*125e0*/  VIADD R9, R13.reuse, UR4 ;  /* 0x000000040d097c36 */ /* 0x044fe20008000000 */
        /* <DEDUP_REMOVED lines=9> */
[----:B0-----:R-:W-:Y:S01]  /*12680*/  IADD3 R10, P6, R12, R2, RZ ;  /* 0x000000020c0a7210 */ /* 0x001fe20007fde0ff */
        /* <DEDUP_REMOVED lines=20> */
[----:B0-----:R-:W-:Y:S01]  /*127d0*/  VIADD R13, R12, UR4 ;  /* 0x000000040c0d7c36 */ /* 0x001fe20008000000 */
        /* <DEDUP_REMOVED lines=21> */
[CC--:B0-----:R-:W-:Y:S01]  /*12930*/  IADD3 R6, P4, R13.reuse, R2.reuse, RZ ;  /* 0x000000020d067210 */ /* 0x0c1fe20007f9e0ff */
[----:B--2---:R-:W-:Y:S01]  /*12940*/  VIADD R9, R13, UR4 ;  /* 0x000000040d097c36 */ /* 0x004fe20008000000 */
        /* <DEDUP_REMOVED lines=11> */
[----:B---3--:R-:W-:-:S02]  /*12a00*/  IADD3 R10, P6, R12, R2, RZ ;  /* 0x000000020c0a7210 */ /* 0x008fc40007fde0ff */
        /* <DEDUP_REMOVED lines=12> */
[CC--:B0-----:R-:W-:Y:S01]  /*12ad0*/  IADD3 R6, P3, R12.reuse, R2.reuse, RZ ;  /* 0x000000020c067210 */ /* 0x0c1fe20007f7e0ff */
        /* <DEDUP_REMOVED lines=18> */
[----:B---3--:R-:W-:Y:S02]  /*12c00*/  IADD3 R10, P1, R13, R2, RZ ;  /* 0x000000020d0a7210 */ /* 0x008fe40007f3e0ff */
        /* <DEDUP_REMOVED lines=74> */
[----:B0-----:R-:W-:-:S02]  /*130b0*/  IADD3 R10, P6, R12, R2, RZ ;  /* 0x000000020c0a7210 */ /* 0x001fc40007fde0ff */
        /* <DEDUP_REMOVED lines=22> */
[----:B0-----:R-:W-:-:S03]  /*13220*/  IADD3 R8, P3, R13, R2, RZ ;  /* 0x000000020d087210 */ /* 0x001fc60007f7e0ff */
[----:B------:R0:W-:Y:S01]  /*13230*/  @P2 STG.E.U8 desc[UR12][R6.64], R17 ;  /* 0x0000001106002986 */ /* 0x0001e2000c10110c */
        /* <DEDUP_REMOVED lines=17> */
[CC--:B0-----:R-:W-:Y:S01]  /*13350*/  IADD3 R6, P4, R13.reuse, R2.reuse, RZ ;  /* 0x000000020d067210 */ /* 0x0c1fe20007f9e0ff */
        /* <DEDUP_REMOVED lines=10> */
[----:B---3--:R-:W-:Y:S01]  /*13400*/  IADD3 R10, P6, R12, R2, RZ ;  /* 0x000000020c0a7210 */ /* 0x008fe20007fde0ff */
        /* <DEDUP_REMOVED lines=43> */
[----:B--2---:R-:W-:Y:S01]  /*136c0*/  VIADD R9, R13, UR4 ;  /* 0x000000040d097c36 */ /* 0x004fe20008000000 */
        /* <DEDUP_REMOVED lines=379> */
[----:B-1----:R-:W-:Y:S02]  /*14e80*/  PRMT R17, R64, 0x7770, RZ ;  /* 0x0000777040117816 */ /* 0x002fe400000000ff */
        /* <DEDUP_REMOVED lines=28> */
[----:B-1----:R-:W-:Y:S01]  /*15050*/  VIADD R13, R12, UR4 ;  /* 0x000000040c0d7c36 */ /* 0x002fe20008000000 */
        /* <DEDUP_REMOVED lines=8> */
[----:B--2---:R-:W-:Y:S01]  /*150e0*/  PRMT R15, R66, 0x7770, RZ ;  /* 0x00007770420f7816 */ /* 0x004fe200000000ff */
        /* <DEDUP_REMOVED lines=13> */
[----:B-1----:R-:W-:Y:S01]  /*151c0*/  VIADD R9, R13, UR4 ;  /* 0x000000040d097c36 */ /* 0x002fe20008000000 */
        /* <DEDUP_REMOVED lines=22> */
[----:B-1----:R-:W-:Y:S01]  /*15330*/  IADD3 R6, P5, R12, R2, RZ ;  /* 0x000000020c067210 */ /* 0x002fe20007fbe0ff */
[----:B------:R-:W-:Y:S01]  /*15340*/  ULDC UR5, c[0x0][0x22c] ;  /* 0x00008b0000057ab9 */ /* 0x000fe20000000800 */
[----:B------:R1:W-:Y:S01]  /*15350*/  @P3 STG.E.U8 desc[UR12][R10.64], R17 ;  /* 0x000000110a003986 */ /* 0x0003e2000c10110c */
[----:B------:R-:W-:Y:S01]  /*15360*/  ULDC UR4, c[0x0][0x248] ;  /* 0x0000920000047ab9 */ /* 0x000fe20000000800 */
[----:B------:R-:W-:Y:S01]  /*15370*/  ISETP.LT.AND P3, PT, R5, UR5, !P0 ;  /* 0x0000000505007c0c */ /* 0x000fe2000c761270 */
[----:B------:R-:W-:Y:S01]  /*15380*/  VIADD R5, R4, 0xee ;  /* 0x000000ee04057836 */ /* 0x000fe20000000000 */
[----:B------:R-:W-:Y:S01]  /*15390*/  LEA.HI.X.SX32 R7, R12, R3, 0x1, P5 ;  /* 0x000000030c077211 */ /* 0x000fe200028f0eff */
[----:B------:R-:W-:Y:S01]  /*153a0*/  ULDC UR5, c[0x0][0x22c] ;  /* 0x00008b0000057ab9 */ /* 0x000fe20000000800 */
[----:B------:R-:W-:Y:S01]  /*153b0*/  PRMT R15, R64, 0x7773, RZ ;  /* 0x00007773400f7816 */ /* 0x000fe200000000ff */
[----:B0-----:R-:W-:Y:S01]  /*153c0*/  VIADD R13, R12, UR4 ;  /* 0x000000040c0d7c36 */ /* 0x001fe20008000000 */
[----:B------:R-:W-:-:S03]  /*153d0*/  ULDC UR4, c[0x0][0x22c] ;  /* 0x00008b0000047ab9 */ /* 0x000fc60000000800 */
[----:B------:R0:W-:Y:S01]  /*153e0*/  @P2 STG.E.U8 desc[UR12][R6.64], R15 ;  /* 0x0000000f06002986 */ /* 0x0001e2000c10110c */
[-C--:B------:R-:W-:Y:S02]  /*153f0*/  IADD3 R8, P5, R13, R2.reuse, RZ ;  /* 0x000000020d087210 */ /* 0x080fe40007fbe0ff */
[----:B------:R-:W-:Y:S01]  /*15400*/  ISETP.LT.AND P2, PT, R5, UR4, !P0 ;  /* 0x0000000405007c0c */ /* 0x000fe2000c741270 */
[----:B------:R-:W-:Y:S01]  /*15410*/  ULDC UR4, c[0x0][0x248] ;  /* 0x0000920000047ab9 */ /* 0x000fe20000000800 */
[CC--:B------:R-:W-:Y:S01]  /*15420*/  LEA.HI.X.SX32 R9, R13.reuse, R3.reuse, 0x1, P5 ;  /* 0x000000030d097211 */ /* 0x0c0fe200028f0eff */
[----:B-1----:R-:W-:Y:S01]  /*15430*/  VIADD R10, R13, UR4 ;  /* 0x000000040d0a7c36 */ /* 0x002fe20008000000 */
[----:B------:R-:W-:Y:S01]  /*15440*/  PRMT R11, R65, 0x7772, RZ ;  /* 0x00007772410b7816 */ /* 0x000fe200000000ff */
[----:B------:R-:W-:Y:S01]  /*15450*/  VIADD R5, R4, 0xef ;  /* 0x000000ef04057836 */ /* 0x000fe20000000000 */
[----:B------:R-:W-:Y:S02]  /*15460*/  ULDC UR4, c[0x0][0x22c] ;  /* 0x00008b0000047ab9 */ /* 0x000fe40000000800 */
[C---:B------:R-:W-:Y:S01]  /*15470*/  IADD3 R12, P5, R10.reuse, R2, RZ ;  /* 0x000000020a0c7210 */ /* 0x040fe20007fbe0ff */
[----:B------:R-:W-:Y:S01]  /*15480*/  @P1 STG.E.U8 desc[UR12][R8.64], R11 ;  /* 0x0000000b08001986 */ /* 0x000fe2000c10110c */
[----:B------:R-:W-:Y:S01]  /*15490*/  ISETP.LT.AND P1, PT, R5, UR4, !P0 ;  /* 0x0000000405007c0c */ /* 0x000fe2000c721270 */
[----:B------:R-:W-:Y:S01]  /*154a0*/  ULDC UR4, c[0x0][0x248] ;  /* 0x0000920000047ab9 */ /* 0x000fe20000000800 */
[C---:B------:R-:W-:Y:S01]  /*154b0*/  LEA.HI.X.SX32 R13, R10.reuse, R3, 0x1, P5 ;  /* 0x000000030a0d7211 */ /* 0x040fe200028f0eff */
[----:B------:R-:W-:Y:S01]  /*154c0*/  VIADD R10, R10, UR4 ;  /* 0x000000040a0a7c36 */ /* 0x000fe20008000000 */
[----:B------:R-:W-:Y:S01]  /*154d0*/  PRMT R65, R65, 0x7773, RZ ;  /* 0x0000777341417816 */ /* 0x000fe200000000ff */
[----:B------:R-:W-:-:S04]  /*154e0*/  ULDC UR4, c[0x0][0x248] ;  /* 0x0000920000047ab9 */ /* 0x000fc80000000800 */
[----:B------:R1:W-:Y:S01]  /*154f0*/  @P4 STG.E.U8 desc[UR12][R12.64], R65 ;  /* 0x000000410c004986 */ /* 0x0003e2000c10110c */
[-C--:B0-----:R-:W-:Y:S01]  /*15500*/  IADD3 R6, P4, R10, R2.reuse, RZ ;  /* 0x000000020a067210 */ /* 0x081fe20007f9e0ff */
[----:B------:R-:W-:Y:S02]  /*15510*/  VIADD R5, R4, 0xf0 ;  /* 0x000000f004057836 */ /* 0x000fe40000000000 */
[C---:B------:R-:W-:Y:S01]  /*15520*/  VIADD R16, R10.reuse, UR4 ;  /* 0x000000040a107c36 */ /* 0x040fe20008000000 */
[----:B------:R-:W-:Y:S01]  /*15530*/  LEA.HI.X.SX32 R7, R10, R3, 0x1, P4 ;  /* 0x000000030a077211 */ /* 0x000fe200020f0eff */
[----:B------:R-:W-:Y:S01]  /*15540*/  ULDC UR4, c[0x0][0x22c] ;  /* 0x00008b0000047ab9 */ /* 0x000fe20000000800 */
[----:B------:R0:W2:Y:S01]  /*15550*/  LDS.128 R8, [R0] ;  /* 0x0000000000087984 */ /* 0x0000a20000000c00 */
[----:B------:R-:W-:Y:S01]  /*15560*/  ISETP.LT.AND P5, PT, R5, UR5, !P0 ;  /* 0x0000000505007c0c */ /* 0x000fe2000c7a1270 */
[----:B------:R-:W-:Y:S01]  /*15570*/  VIADD R5, R4, 0xf1 ;  /* 0x000000f104057836 */ /* 0x000fe20000000000 */
[----:B------:R-:W-:Y:S01]  /*15580*/  IADD3 R14, P4, R16, R2, RZ ;  /* 0x00000002100e7210 */ /* 0x000fe20007f9e0ff */
[----:B------:R-:W-:-:S03]  /*15590*/  ULDC UR5, c[0x0][0x22c] ;  /* 0x00008b0000057ab9 */ /* 0x000fc60000000800 */
[----:B------:R-:W-:Y:S02]  /*155a0*/  LEA.HI.X.SX32 R15, R16, R3, 0x1, P4 ;  /* 0x00000003100f7211 */ /* 0x000fe400020f0eff */
[----:B------:R-:W-:Y:S01]  /*155b0*/  ISETP.LT.AND P4, PT, R5, UR4, !P0 ;  /* 0x0000000405007c0c */ /* 0x000fe2000c781270 */
[----:B------:R-:W-:Y:S01]  /*155c0*/  ULDC UR4, c[0x0][0x248] ;  /* 0x0000920000047ab9 */ /* 0x000fe20000000800 */
[----:B------:R-:W-:Y:S01]  /*155d0*/  PRMT R17, R66, 0x7772, RZ ;  /* 0x0000777242117816 */ /* 0x000fe200000000ff */
[----:B------:R-:W-:Y:S01]  /*155e0*/  VIADD R16, R16, UR4 ;  /* 0x0000000410107c36 */ /* 0x000fe20008000000 */
[----:B------:R-:W-:Y:S01]  /*155f0*/  PRMT R19, R66, 0x7773, RZ ;  /* 0x0000777342137816 */ /* 0x000fe200000000ff */
[----:B------:R-:W-:Y:S01]  /*15600*/  VIADD R5, R4, 0xf2 ;  /* 0x000000f204057836 */ /* 0x000fe20000000000 */
[----:B------:R-:W-:Y:S01]  /*15610*/  ULDC UR4, c[0x0][0x248] ;  /* 0x0000920000047ab9 */ /* 0x000fe20000000800 */
[----:B------:R3:W-:Y:S01]  /*15620*/  @P6 STG.E.U8 desc[UR12][R6.64], R17 ;  /* 0x0000001106006986 */ /* 0x0007e2000c10110c */
[----:B-1----:R-:W-:-:S03]  /*15630*/  IADD3 R12, P6, R16, R2, RZ ;  /* 0x00000002100c7210 */ /* 0x002fc60007fde0ff */
[----:B------:R1:W-:Y:S01]  /*15640*/  @P3 STG.E.U8 desc[UR12][R14.64], R19 ;  /* 0x000000130e003986 */ /* 0x0003e2000c10110c */
[----:B------:R-:W-:Y:S01]  /*15650*/  ISETP.LT.AND P3, PT, R5, UR5, !P0 ;  /* 0x0000000505007c0c */ /* 0x000fe2000c761270 */
[----:B------:R-:W-:Y:S01]  /*15660*/  VIADD R5, R4, 0xf3 ;  /* 0x000000f304057836 */ /* 0x000fe20000000000 */
[C---:B------:R-:W-:Y:S01]  /*15670*/  LEA.HI.X.SX32 R13, R16.reuse, R3, 0x1, P6 ;  /* 0x00000003100d7211 */ /* 0x040fe200030f0eff */
[----:B0-----:R-:W-:Y:S01]  /*15680*/  VIADD R0, R16, UR4 ;  /* 0x0000000410007c36 */ /* 0x001fe20008000000 */
[----:B------:R-:W-:Y:S01]  /*15690*/  ULDC UR4, c[0x0][0x22c] ;  /* 0x00008b0000047ab9 */ /* 0x000fe20000000800 */
[----:B------:R-:W-:Y:S01]  /*156a0*/  ULDC UR5, c[0x0][0x22c] ;  /* 0x00008b0000057ab9 */ /* 0x000fe20000000800 */
[C---:B---3--:R-:W-:Y:S02]  /*156b0*/  PRMT R17, R67.reuse, 0x7773, RZ ;  /* 0x0000777343117816 */ /* 0x048fe400000000ff */
[----:B------:R-:W-:Y:S02]  /*156c0*/  PRMT R67, R67, 0x7772, RZ ;  /* 0x0000777243437816 */ /* 0x000fe400000000ff */
[----:B------:R-:W-:-:S03]  /*156d0*/  IADD3 R6, P6, R0, R2, RZ ;  /* 0x0000000200067210 */ /* 0x000fc60007fde0ff */
[----:B------:R0:W-:Y:S01]  /*156e0*/  @P2 STG.E.U8 desc[UR12][R12.64], R67 ;  /* 0x000000430c002986 */ /* 0x0001e2000c10110c */
[----:B------:R-:W-:Y:S01]  /*156f0*/  ISETP.LT.AND P2, PT, R5, UR4, !P0 ;  /* 0x0000000405007c0c */ /* 0x000fe2000c741270 */
[----:B------:R-:W-:Y:S02]  /*15700*/  ULDC UR4, c[0x0][0x248] ;  /* 0x0000920000047ab9 */ /* 0x000fe40000000800 */
[C---:B------:R-:W-:Y:S01]  /*15710*/  VIADD R5, R0.reuse, UR4 ;  /* 0x0000000400057c36 */ /* 0x040fe20008000000 */
[-C--:B------:R-:W-:Y:S01]  /*15720*/  LEA.HI.X.SX32 R7, R0, R3.reuse, 0x1, P6 ;  /* 0x0000000300077211 */ /* 0x080fe200030f0eff */
[----:B------:R-:W-:Y:S01]  /*15730*/  VIADD R0, R4, 0xf4 ;  /* 0x000000f404007836 */ /* 0x000fe20000000000 */
[----:B------:R-:W-:Y:S02]  /*15740*/  ULDC UR4, c[0x0][0x248] ;  /* 0x0000920000047ab9 */ /* 0x000fe40000000800 */
[CC--:B-1----:R-:W-:Y:S01]  /*15750*/  IADD3 R14, P6, R5.reuse, R2.reuse, RZ ;  /* 0x00000002050e7210 */ /* 0x0c2fe20007fde0ff */
[----:B------:R1:W-:Y:S01]  /*15760*/  @P1 STG.E.U8 desc[UR12][R6.64], R17 ;  /* 0x0000001106001986 */ /* 0x0003e2000c10110c */
[C---:B------:R-:W-:Y:S01]  /*15770*/  VIADD R16, R5.reuse, UR4 ;  /* 0x0000000405107c36 */ /* 0x040fe20008000000 */
[----:B------:R-:W-:Y:S01]  /*15780*/  ISETP.LT.AND P1, PT, R0, UR5, !P0 ;  /* 0x0000000500007c0c */ /* 0x000fe2000c721270 */
[----:B------:R-:W-:Y:S01]  /*15790*/  VIADD R0, R4, 0xf5 ;  /* 0x000000f504007836 */ /* 0x000fe20000000000 */
[----:B------:R-:W-:Y:S01]  /*157a0*/  LEA.HI.X.SX32 R15, R5, R3, 0x1, P6 ;  /* 0x00000003050f7211 */ /* 0x000fe200030f0eff */
[----:B------:R-:W-:Y:S01]  /*157b0*/  ULDC UR4, c[0x0][0x22c] ;  /* 0x00008b0000047ab9 */ /* 0x000fe20000000800 */
[----:B--2---:R-:W-:Y:S01]  /*157c0*/  PRMT R19, R8, 0x7770, RZ ;  /* 0x0000777008137816 */ /* 0x004fe200000000ff */
[----:B------:R-:W-:Y:S01]  /*157d0*/  ULDC UR5, c[0x0][0x22c] ;  /* 0x00008b0000057ab9 */ /* 0x000fe20000000800 */
[----:B0-----:R-:W-:-:S03]  /*157e0*/  IADD3 R12, P6, R16, R2, RZ ;  /* 0x00000002100c7210 */ /* 0x001fc60007fde0ff */
[----:B------:R0:W-:Y:S01]  /*157f0*/  @P5 STG.E.U8 desc[UR12][R14.64], R19 ;  /* 0x000000130e005986 */ /* 0x0001e2000c10110c */
[----:B------:R-:W-:Y:S01]  /*15800*/  ISETP.LT.AND P5, PT, R0, UR4, !P0 ;  /* 0x0000000400007c0c */ /* 0x000fe2000c7a1270 */
[----:B------:R-:W-:Y:S01]  /*15810*/  ULDC UR4, c[0x0][0x248] ;  /* 0x0000920000047ab9 */ /* 0x000fe20000000800 */
[CC--:B------:R-:W-:Y:S01]  /*15820*/  LEA.HI.X.SX32 R13, R16.reuse, R3.reuse, 0x1, P6 ;  /* 0x00000003100d7211 */ /* 0x0c0fe200030f0eff */
[----:B------:R-:W-:Y:S01]  /*15830*/  VIADD R16, R16, UR4 ;  /* 0x0000000410107c36 */ /* 0x000fe20008000000 */
[----:B-1----:R-:W-:Y:S01]  /*15840*/  PRMT R17, R8, 0x7771, RZ ;  /* 0x0000777108117816 */ /* 0x002fe200000000ff */
[----:B------:R-:W-:Y:S01]  /*15850*/  VIADD R0, R4, 0xf6 ;  /* 0x000000f604007836 */ /* 0x000fe20000000000 */
[----:B------:R-:W-:Y:S02]  /*15860*/  ULDC UR4, c[0x0][0x248] ;  /* 0x0000920000047ab9 */ /* 0x000fe40000000800 */
[CC--:B------:R-:W-:Y:S01]  /*15870*/  IADD3 R6, P6, R16.reuse, R2.reuse, RZ ;  /* 0x0000000210067210 */ /* 0x0c0fe20007fde0ff */
[----:B------:R1:W-:Y:S01]  /*15880*/  @P4 STG.E.U8 desc[UR12][R12.64], R17 ;  /* 0x000000110c004986 */ /* 0x0003e2000c10110c */
[----:B------:R-:W-:Y:S01]  /*15890*/  VIADD R5, R16, UR4 ;  /* 0x0000000410057c36 */ /* 0x000fe20008000000 */
[----:B------:R-:W-:Y:S01]  /*158a0*/  ISETP.LT.AND P4, PT, R0, UR5, !P0 ;  /* 0x0000000500007c0c */ /* 0x000fe2000c781270 */
[----:B------:R-:W-:Y:S01]  /*158b0*/  VIADD R0, R4, 0xf7 ;  /* 0x000000f704007836 */ /* 0x000fe20000000000 */
[----:B------:R-:W-:Y:S01]  /*158c0*/  LEA.HI.X.SX32 R7, R16, R3, 0x1, P6 ;  /* 0x0000000310077211 */ /* 0x000fe200030f0eff */
[----:B------:R-:W-:Y:S01]  /*158d0*/  ULDC UR4, c[0x0][0x22c] ;  /* 0x00008b0000047ab9 */ /* 0x000fe20000000800 */
[----:B0-----:R-:W-:Y:S01]  /*158e0*/  PRMT R19, R9, 0x7770, RZ ;  /* 0x0000777009137816 */ /* 0x001fe200000000ff */
[----:B------:R-:W-:Y:S01]  /*158f0*/  ULDC UR5, c[0x0][0x22c] ;  /* 0x00008b0000057ab9 */ /* 0x000fe20000000800 */
[----:B------:R-:W-:-:S03]  /*15900*/  IADD3 R14, P6, R5, R2, RZ ;  /* 0x00000002050e7210 */ /* 0x000fc60007fde0ff */
        /* <DEDUP_REMOVED lines=10> */
[C---:B------:R-:W-:Y:S01]  /*159b0*/  VIADD R16, R5.reuse, UR4 ;  /* 0x0000000405107c36 */ /* 0x040fe20008000000 */
        /* <DEDUP_REMOVED lines=28> */
[C---:B------:R-:W-:Y:S01]  /*15b80*/  LEA.HI.X.SX32 R13, R5.reuse, R3, 0x1, P6 ;  /* 0x00000003050d7211 */ /* 0x040fe200030f0eff */
[----:B------:R-:W-:Y:S01]  /*15b90*/  VIADD R5, R5, UR4 ;  /* 0x0000000405057c36 */ /* 0x000fe20008000000 */
[----:B-1----:R-:W-:Y:S01]  /*15ba0*/  PRMT R17, R11, 0x7771, RZ ;  /* 0x000077710b117816 */ /* 0x002fe200000000ff */
[----:B------:R-:W-:Y:S01]  /*15bb0*/  VIADD R0, R4, 0xfc ;  /* 0x000000fc04007836 */ /* 0x000fe20000000000 */
[----:B------:R-:W-:Y:S02]  /*15bc0*/  ULDC UR4, c[0x0][0x248] ;  /* 0x0000920000047ab9 */ /* 0x000fe40000000800 */
[C---:B------:R-:W-:Y:S01]  /*15bd0*/  IADD3 R6, P6, R5.reuse, R2, RZ ;  /* 0x0000000205067210 */ /* 0x040fe20007fde0ff */
[----:B------:R1:W-:Y:S01]  /*15be0*/  @P3 STG.E.U8 desc[UR12][R12.64], R17 ;  /* 0x000000110c003986 */ /* 0x0003e2000c10110c */
[----:B------:R-:W-:Y:S01]  /*15bf0*/  VIADD R16, R5, UR4 ;  /* 0x0000000405107c36 */ /* 0x000fe20008000000 */
[----:B------:R-:W-:-:S02]  /*15c00*/  ISETP.LT.AND P3, PT, R0, UR5, !P0 ;  /* 0x0000000500007c0c */ /* 0x000fc4000c761270 */
[-C--:B------:R-:W-:Y:S01]  /*15c10*/  LEA.HI.X.SX32 R7, R5, R3.reuse, 0x1, P6 ;  /* 0x0000000305077211 */ /* 0x080fe200030f0eff */
[----:B------:R-:W-:Y:S01]  /*15c20*/  VIADD R0, R4, 0xfd ;  /* 0x000000fd04007836 */ /* 0x000fe20000000000 */
[----:B------:R-:W-:Y:S01]  /*15c30*/  PRMT R5, R8, 0x7772, RZ ;  /* 0x0000777208057816 */ /* 0x000fe200000000ff */
[----:B------:R-:W-:Y:S01]  /*15c40*/  ULDC UR4, c[0x0][0x22c] ;  /* 0x00008b0000047ab9 */ /* 0x000fe20000000800 */
[----:B0-----:R-:W-:Y:S01]  /*15c50*/  IADD3 R14, P6, R16, R2, RZ ;  /* 0x00000002100e7210 */ /* 0x001fe20007fde0ff */
[----:B------:R-:W-:Y:S02]  /*15c60*/  ULDC UR5, c[0x0][0x248] ;  /* 0x0000920000057ab9 */ /* 0x000fe40000000800 */
[----:B------:R0:W-:Y:S01]  /*15c70*/  @P2 STG.E.U8 desc[UR12][R6.64], R5 ;  /* 0x0000000506002986 */ /* 0x0001e2000c10110c */
[----:B------:R-:W-:Y:S01]  /*15c80*/  ISETP.LT.AND P2, PT, R0, UR4, !P0 ;  /* 0x0000000400007c0c */ /* 0x000fe2000c741270 */
[----:B------:R-:W-:Y:S01]  /*15c90*/  ULDC UR4, c[0x0][0x248] ;  /* 0x0000920000047ab9 */ /* 0x000fe20000000800 */
[C---:B------:R-:W-:Y:S01]  /*15ca0*/  LEA.HI.X.SX32 R15, R16.reuse, R3, 0x1, P6 ;  /* 0x00000003100f7211 */ /* 0x040fe200030f0eff */
[----:B------:R-:W-:Y:S01]  /*15cb0*/  VIADD R16, R16, UR4 ;  /* 0x0000000410107c36 */ /* 0x000fe20008000000 */
[----:B------:R-:W-:Y:S01]  /*15cc0*/  ULDC UR4, c[0x0][0x248] ;  /* 0x0000920000047ab9 */ /* 0x000fe20000000800 */
[----:B------:R-:W-:-:S02]  /*15cd0*/  PRMT R19, R8, 0x7773, RZ ;  /* 0x0000777308137816 */ /* 0x000fc400000000ff */
[----:B-1----:R-:W-:Y:S01]  /*15ce0*/  VIADD R13, R16, UR4 ;  /* 0x00000004100d7c36 */ /* 0x002fe20008000000 */
[----:B------:R-:W-:Y:S01]  /*15cf0*/  ULDC UR4, c[0x0][0x248] ;  /* 0x0000920000047ab9 */ /* 0x000fe20000000800 */
[C---:B------:R-:W-:Y:S02]  /*15d00*/  VIADD R8, R4.reuse, 0xfe ;  /* 0x000000fe04087836 */ /* 0x040fe40000000000 */
[----:B------:R-:W-:Y:S01]  /*15d10*/  VIADD R17, R13, UR4 ;  /* 0x000000040d117c36 */ /* 0x000fe20008000000 */
[----:B------:R1:W-:Y:S01]  /*15d20*/  @P1 STG.E.U8 desc[UR12][R14.64], R19 ;  /* 0x000000130e001986 */ /* 0x0003e2000c10110c */
[----:B------:R-:W-:Y:S01]  /*15d30*/  VIADD R0, R4, 0xff ;  /* 0x000000ff04007836 */ /* 0x000fe20000000000 */
[----:B------:R-:W-:Y:S01]  /*15d40*/  IADD3 R4, P1, R16, R2, RZ ;  /* 0x0000000210047210 */ /* 0x000fe20007f3e0ff */
[----:B------:R-:W-:-:S03]  /*15d50*/  ULDC UR4, c[0x0][0x248] ;  /* 0x0000920000047ab9 */ /* 0x000fc60000000800 */
[-C--:B0-----:R-:W-:Y:S02]  /*15d60*/  LEA.HI.X.SX32 R5, R16, R3.reuse, 0x1, P1 ;  /* 0x0000000310057211 */ /* 0x081fe400008f0eff */
[-C--:B------:R-:W-:Y:S01]  /*15d70*/  IADD3 R6, P1, R13, R2.reuse, RZ ;  /* 0x000000020d067210 */ /* 0x080fe20007f3e0ff */
[C---:B-1----:R-:W-:Y:S01]  /*15d80*/  VIADD R15, R17.reuse, UR5 ;  /* 0x00000005110f7c36 */ /* 0x042fe20008000000 */
[----:B------:R-:W-:Y:S01]  /*15d90*/  IADD3 R12, P6, R17, R2, RZ ;  /* 0x00000002110c7210 */ /* 0x000fe20007fde0ff */
[----:B------:R-:W-:Y:S02]  /*15da0*/  ULDC UR5, c[0x0][0x248] ;  /* 0x0000920000057ab9 */ /* 0x000fe40000000800 */
[----:B------:R-:W-:Y:S01]  /*15db0*/  VIADD R18, R15, UR4 ;  /* 0x000000040f127c36 */ /* 0x000fe20008000000 */
[-C--:B------:R-:W-:Y:S01]  /*15dc0*/  LEA.HI.X.SX32 R7, R13, R3.reuse, 0x1, P1 ;  /* 0x000000030d077211 */ /* 0x080fe200008f0eff */
[----:B------:R-:W-:Y:S01]  /*15dd0*/  ULDC UR4, c[0x0][0x22c] ;  /* 0x00008b0000047ab9 */ /* 0x000fe20000000800 */
[----:B------:R-:W-:-:S02]  /*15de0*/  LEA.HI.X.SX32 R13, R17, R3, 0x1, P6 ;  /* 0x00000003110d7211 */ /* 0x000fc400030f0eff */
[CC--:B------:R-:W-:Y:S01]  /*15df0*/  IADD3 R16, P1, R18.reuse, R2.reuse, RZ ;  /* 0x0000000212107210 */ /* 0x0c0fe20007f3e0ff */
[C---:B------:R-:W-:Y:S01]  /*15e00*/  VIADD R19, R18.reuse, UR5 ;  /* 0x0000000512137c36 */ /* 0x040fe20008000000 */
[C---:B------:R-:W-:Y:S02]  /*15e10*/  IADD3 R14, P6, R15.reuse, R2, RZ ;  /* 0x000000020f0e7210 */ /* 0x040fe40007fde0ff */
[-C--:B------:R-:W-:Y:S02]  /*15e20*/  LEA.HI.X.SX32 R17, R18, R3.reuse, 0x1, P1 ;  /* 0x0000000312117211 */ /* 0x080fe400008f0eff */
[----:B------:R-:W-:Y:S02]  /*15e30*/  ISETP.LT.AND P1, PT, R8, UR6, !P0 ;  /* 0x0000000608007c0c */ /* 0x000fe4000c721270 */
[----:B------:R-:W-:Y:S02]  /*15e40*/  LEA.HI.X.SX32 R15, R15, R3, 0x1, P6 ;  /* 0x000000030f0f7211 */ /* 0x000fe400030f0eff */
[----:B------:R-:W-:-:S02]  /*15e50*/  ISETP.LT.AND P0, PT, R0, UR4, !P0 ;  /* 0x0000000400007c0c */ /* 0x000fc4000c701270 */
[----:B------:R-:W-:Y:S02]  /*15e60*/  IADD3 R2, P6, R19, R2, RZ ;  /* 0x0000000213027210 */ /* 0x000fe40007fde0ff */
[C---:B------:R-:W-:Y:S02]  /*15e70*/  PRMT R25, R9.reuse, 0x7772, RZ ;  /* 0x0000777209197816 */ /* 0x040fe400000000ff */
[----:B------:R-:W-:Y:S02]  /*15e80*/  PRMT R23, R9, 0x7773, RZ ;  /* 0x0000777309177816 */ /* 0x000fe400000000ff */
[----:B------:R-:W-:Y:S02]  /*15e90*/  LEA.HI.X.SX32 R3, R19, R3, 0x1, P6 ;  /* 0x0000000313037211 */ /* 0x000fe400030f0eff */
[C---:B------:R-:W-:Y:S02]  /*15ea0*/  PRMT R21, R10.reuse, 0x7772, RZ ;  /* 0x000077720a157816 */ /* 0x040fe400000000ff */
[----:B------:R-:W-:-:S02]  /*15eb0*/  PRMT R19, R10, 0x7773, RZ ;  /* 0x000077730a137816 */ /* 0x000fc400000000ff */
[C---:B------:R-:W-:Y:S01]  /*15ec0*/  PRMT R9, R11.reuse, 0x7773, RZ ;  /* 0x000077730b097816 */ /* 0x040fe200000000ff */
[----:B------:R0:W-:Y:S01]  /*15ed0*/  @P5 STG.E.U8 desc[UR12][R4.64], R25 ;  /* 0x0000001904005986 */ /* 0x0001e2000c10110c */
[----:B------:R-:W-:-:S03]  /*15ee0*/  PRMT R11, R11, 0x7772, RZ ;  /* 0x000077720b0b7816 */ /* 0x000fc600000000ff */
[----:B------:R0:W-:Y:S04]  /*15ef0*/  @P4 STG.E.U8 desc[UR12][R6.64], R23 ;  /* 0x0000001706004986 */ /* 0x0001e8000c10110c */
[----:B------:R0:W-:Y:S04]  /*15f00*/  @P3 STG.E.U8 desc[UR12][R12.64], R21 ;  /* 0x000000150c003986 */ /* 0x0001e8000c10110c */
[----:B------:R0:W-:Y:S04]  /*15f10*/  @P2 STG.E.U8 desc[UR12][R14.64], R19 ;  /* 0x000000130e002986 */ /* 0x0001e8000c10110c */
[----:B------:R0:W-:Y:S01]  /*15f20*/  @P1 STG.E.U8 desc[UR12][R16.64], R11 ;  /* 0x0000000b10001986 */ /* 0x0001e2000c10110c */
[----:B------:R-:W-:Y:S05]  /*15f30*/  @!P0 EXIT ;  /* 0x000000000000894d */ /* 0x000fea0003800000 */
[----:B------:R-:W-:Y:S01]  /*15f40*/  STG.E.U8 desc[UR12][R2.64], R9 ;  /* 0x0000000902007986 */ /* 0x000fe2000c10110c */
[----:B------:R-:W-:Y:S05]  /*15f50*/  EXIT ;  /* 0x000000000000794d */ /* 0x000fea0003800000 */
.L_x_2:
[----:B------:R-:W-:-:S00]  /*15f60*/  BRA `(.L_x_2) ;  /* 0xfffffffc00fc7947 */ /* 0x000fc0000383ffff */
[----:B------:R-:W-:-:S00]  /*15f70*/  NOP ;  /* 0x0000000000007918 */ /* 0x000fc00000000000 */
        /* <DEDUP_REMOVED lines=8> */
.L_x_3:


//--------------------- .nv.shared.matmul_kernel  --------------------------
	.section	.nv.shared.matmul_kernel,"aw",@nobits
	.sectionflags	@""
	.align	16
	.zero		1024


//--------------------- .nv.shared.reserved.0     --------------------------
	.section	.nv.shared.reserved.0,"aw",@nobits
	.weak		__nv_reservedSMEM_offset_0_alias
	.size		__nv_reservedSMEM_offset_0_alias, 0, 0
	.other		__nv_reservedSMEM_offset_0_alias,@"STO_CUDA_RESERVED_SHARED STV_DEFAULT"
__nv_reservedSMEM_offset_0_alias:
	.zero		0


//--------------------- .nv.constant0.matmul_kernel --------------------------
	.section	.nv.constant0.matmul_kernel,"a",@progbits
	.sectionflags	@""
	.align	4
.nv.constant0.matmul_kernel:
	.zero		608


//--------------------- SYMBOLS --------------------------

	.type		.nv.reservedSmem.offset0,@object
	.size		.nv.reservedSmem.offset0,0x4
